//
// Generated by NVIDIA NVVM Compiler
//
// Compiler Build ID: CL-36424714
// Cuda compilation tools, release 13.0, V13.0.88
// Based on NVVM 20.0.0
//

.version 9.0
.target sm_100
.address_size 64

	// .globl	_Z8dijkstraPiS_S_S_S_S_S_S_
// _ZZ8dijkstraPiS_S_S_S_S_S_S_E10quickBreak_$_0 has been demoted

.visible .entry _Z8dijkstraPiS_S_S_S_S_S_S_(
	.param .u64 .ptr .align 1 _Z8dijkstraPiS_S_S_S_S_S_S__param_0,
	.param .u64 .ptr .align 1 _Z8dijkstraPiS_S_S_S_S_S_S__param_1,
	.param .u64 .ptr .align 1 _Z8dijkstraPiS_S_S_S_S_S_S__param_2,
	.param .u64 .ptr .align 1 _Z8dijkstraPiS_S_S_S_S_S_S__param_3,
	.param .u64 .ptr .align 1 _Z8dijkstraPiS_S_S_S_S_S_S__param_4,
	.param .u64 .ptr .align 1 _Z8dijkstraPiS_S_S_S_S_S_S__param_5,
	.param .u64 .ptr .align 1 _Z8dijkstraPiS_S_S_S_S_S_S__param_6,
	.param .u64 .ptr .align 1 _Z8dijkstraPiS_S_S_S_S_S_S__param_7
)
{
	.reg .pred 	%p<14>;
	.reg .b32 	%r<72>;
	.reg .b64 	%rd<38>;
	// demoted variable
	.shared .align 4 .u32 _ZZ8dijkstraPiS_S_S_S_S_S_S_E10quickBreak_$_0;
	ld.param.u64 	%rd16, [_Z8dijkstraPiS_S_S_S_S_S_S__param_3];
	ld.param.u64 	%rd15, [_Z8dijkstraPiS_S_S_S_S_S_S__param_4];
	ld.param.u64 	%rd17, [_Z8dijkstraPiS_S_S_S_S_S_S__param_5];
	ld.param.u64 	%rd18, [_Z8dijkstraPiS_S_S_S_S_S_S__param_6];
	ld.param.u64 	%rd19, [_Z8dijkstraPiS_S_S_S_S_S_S__param_7];
	cvta.to.global.u64 	%rd1, %rd17;
	cvta.to.global.u64 	%rd2, %rd18;
	cvta.to.global.u64 	%rd3, %rd19;
	cvta.to.global.u64 	%rd4, %rd16;
	cvta.to.global.u64 	%rd20, %rd15;
	mov.u32 	%r31, %tid.z;
	mov.u32 	%r32, %ntid.x;
	mov.u32 	%r33, %ntid.y;
	mov.u32 	%r34, %tid.y;
	mov.u32 	%r35, %tid.x;
	mad.lo.s32 	%r36, %r33, %r31, %r34;
	mad.lo.s32 	%r1, %r36, %r32, %r35;
	mul.lo.s32 	%r37, %r32, %r33;
	mov.u32 	%r38, %ntid.z;
	mul.lo.s32 	%r2, %r37, %r38;
	mov.u32 	%r39, %nctaid.x;
	mov.u32 	%r40, %nctaid.y;
	mul.lo.s32 	%r3, %r39, %r40;
	mov.u32 	%r41, %ctaid.z;
	mov.u32 	%r42, %ctaid.y;
	mov.u32 	%r43, %ctaid.x;
	mad.lo.s32 	%r44, %r42, %r39, %r43;
	mad.lo.s32 	%r63, %r3, %r41, %r44;
	ld.global.u32 	%r71, [%rd20];
	setp.ge.s32 	%p1, %r63, %r71;
	@%p1 bra 	$L__BB0_20;
	ld.param.u64 	%rd36, [_Z8dijkstraPiS_S_S_S_S_S_S__param_2];
	ld.param.u64 	%rd35, [_Z8dijkstraPiS_S_S_S_S_S_S__param_1];
	ld.param.u64 	%rd34, [_Z8dijkstraPiS_S_S_S_S_S_S__param_0];
	cvta.to.global.u64 	%rd5, %rd34;
	cvta.to.global.u64 	%rd6, %rd35;
	cvta.to.global.u64 	%rd7, %rd36;
$L__BB0_2:
	ld.global.u32 	%r64, [%rd4];
	mul.lo.s32 	%r9, %r64, %r63;
	setp.lt.s32 	%p2, %r64, 1;
	@%p2 bra 	$L__BB0_19;
	mov.b32 	%r65, 0;
$L__BB0_4:
	mov.b32 	%r46, 0;
	st.shared.u32 	[_ZZ8dijkstraPiS_S_S_S_S_S_S_E10quickBreak_$_0], %r46;
	setp.ge.s32 	%p3, %r1, %r64;
	@%p3 bra 	$L__BB0_11;
	mov.u32 	%r66, %r1;
$L__BB0_6:
	add.s32 	%r13, %r66, %r9;
	mul.wide.s32 	%rd21, %r13, 4;
	add.s64 	%rd8, %rd1, %rd21;
	ld.global.u32 	%r47, [%rd8];
	setp.ne.s32 	%p4, %r47, 0;
	@%p4 bra 	$L__BB0_10;
	mov.b32 	%r48, 1;
	st.global.u32 	[%rd8], %r48;
	mul.wide.u32 	%rd22, %r66, 4;
	add.s64 	%rd9, %rd5, %rd22;
	ld.global.u32 	%r67, [%rd9];
	ld.global.u32 	%r49, [%rd9+4];
	setp.ge.s32 	%p5, %r67, %r49;
	@%p5 bra 	$L__BB0_10;
	add.s64 	%rd10, %rd2, %rd21;
$L__BB0_9:
	mul.wide.s32 	%rd24, %r67, 4;
	add.s64 	%rd25, %rd7, %rd24;
	add.s64 	%rd26, %rd6, %rd24;
	ld.global.u32 	%r50, [%rd26];
	add.s32 	%r51, %r50, %r9;
	mul.wide.s32 	%rd27, %r51, 4;
	add.s64 	%rd28, %rd3, %rd27;
	ld.global.u32 	%r52, [%rd10];
	ld.global.u32 	%r53, [%rd25];
	add.s32 	%r54, %r53, %r52;
	atom.global.min.s32 	%r55, [%rd28], %r54;
	add.s32 	%r67, %r67, 1;
	ld.global.u32 	%r56, [%rd9+4];
	setp.lt.s32 	%p6, %r67, %r56;
	@%p6 bra 	$L__BB0_9;
$L__BB0_10:
	add.s32 	%r66, %r66, %r2;
	ld.global.u32 	%r57, [%rd4];
	setp.lt.s32 	%p7, %r66, %r57;
	@%p7 bra 	$L__BB0_6;
$L__BB0_11:
	bar.sync 	0;
	ld.global.u32 	%r70, [%rd4];
	setp.ge.s32 	%p8, %r1, %r70;
	@%p8 bra 	$L__BB0_16;
	mov.u32 	%r69, %r1;
$L__BB0_13:
	add.s32 	%r21, %r69, %r9;
	mul.wide.s32 	%rd29, %r21, 4;
	add.s64 	%rd30, %rd3, %rd29;
	ld.global.u32 	%r22, [%rd30];
	add.s64 	%rd11, %rd2, %rd29;
	ld.global.u32 	%r58, [%rd11];
	setp.ge.s32 	%p9, %r22, %r58;
	@%p9 bra 	$L__BB0_15;
	st.global.u32 	[%rd11], %r22;
	add.s64 	%rd32, %rd1, %rd29;
	mov.b32 	%r59, 0;
	st.global.u32 	[%rd32], %r59;
	mov.b32 	%r60, 1;
	st.shared.u32 	[_ZZ8dijkstraPiS_S_S_S_S_S_S_E10quickBreak_$_0], %r60;
	ld.global.u32 	%r70, [%rd4];
$L__BB0_15:
	add.s32 	%r69, %r69, %r2;
	setp.lt.s32 	%p10, %r69, %r70;
	@%p10 bra 	$L__BB0_13;
$L__BB0_16:
	bar.sync 	0;
	ld.shared.u32 	%r61, [_ZZ8dijkstraPiS_S_S_S_S_S_S_E10quickBreak_$_0];
	setp.eq.s32 	%p11, %r61, 0;
	@%p11 bra 	$L__BB0_18;
	bar.sync 	0;
	add.s32 	%r65, %r65, 1;
	ld.global.u32 	%r64, [%rd4];
	setp.lt.s32 	%p12, %r65, %r64;
	@%p12 bra 	$L__BB0_4;
$L__BB0_18:
	ld.param.u64 	%rd37, [_Z8dijkstraPiS_S_S_S_S_S_S__param_4];
	cvta.to.global.u64 	%rd33, %rd37;
	ld.global.u32 	%r71, [%rd33];
$L__BB0_19:
	add.s32 	%r63, %r63, %r3;
	setp.lt.s32 	%p13, %r63, %r71;
	@%p13 bra 	$L__BB0_2;
$L__BB0_20:
	ret;

}
	// .globl	_Z6dividePiS_S_S_S_S_S_S_S_S_
.visible .entry _Z6dividePiS_S_S_S_S_S_S_S_S_(
	.param .u64 .ptr .align 1 _Z6dividePiS_S_S_S_S_S_S_S_S__param_0,
	.param .u64 .ptr .align 1 _Z6dividePiS_S_S_S_S_S_S_S_S__param_1,
	.param .u64 .ptr .align 1 _Z6dividePiS_S_S_S_S_S_S_S_S__param_2,
	.param .u64 .ptr .align 1 _Z6dividePiS_S_S_S_S_S_S_S_S__param_3,
	.param .u64 .ptr .align 1 _Z6dividePiS_S_S_S_S_S_S_S_S__param_4,
	.param .u64 .ptr .align 1 _Z6dividePiS_S_S_S_S_S_S_S_S__param_5,
	.param .u64 .ptr .align 1 _Z6dividePiS_S_S_S_S_S_S_S_S__param_6,
	.param .u64 .ptr .align 1 _Z6dividePiS_S_S_S_S_S_S_S_S__param_7,
	.param .u64 .ptr .align 1 _Z6dividePiS_S_S_S_S_S_S_S_S__param_8,
	.param .u64 .ptr .align 1 _Z6dividePiS_S_S_S_S_S_S_S_S__param_9
)
{
	.reg .pred 	%p<19>;
	.reg .b32 	%r<225>;
	.reg .b64 	%rd<112>;

	ld.param.u64 	%rd16, [_Z6dividePiS_S_S_S_S_S_S_S_S__param_0];
	ld.param.u64 	%rd17, [_Z6dividePiS_S_S_S_S_S_S_S_S__param_1];
	ld.param.u64 	%rd18, [_Z6dividePiS_S_S_S_S_S_S_S_S__param_2];
	ld.param.u64 	%rd19, [_Z6dividePiS_S_S_S_S_S_S_S_S__param_3];
	ld.param.u64 	%rd20, [_Z6dividePiS_S_S_S_S_S_S_S_S__param_5];
	ld.param.u64 	%rd21, [_Z6dividePiS_S_S_S_S_S_S_S_S__param_6];
	ld.param.u64 	%rd22, [_Z6dividePiS_S_S_S_S_S_S_S_S__param_7];
	ld.param.u64 	%rd23, [_Z6dividePiS_S_S_S_S_S_S_S_S__param_8];
	ld.param.u64 	%rd24, [_Z6dividePiS_S_S_S_S_S_S_S_S__param_9];
	cvta.to.global.u64 	%rd1, %rd18;
	cvta.to.global.u64 	%rd2, %rd17;
	cvta.to.global.u64 	%rd3, %rd22;
	cvta.to.global.u64 	%rd4, %rd16;
	cvta.to.global.u64 	%rd5, %rd23;
	cvta.to.global.u64 	%rd6, %rd24;
	cvta.to.global.u64 	%rd7, %rd19;
	cvta.to.global.u64 	%rd25, %rd21;
	cvta.to.global.u64 	%rd26, %rd20;
	mov.u32 	%r32, %tid.z;
	mov.u32 	%r33, %ntid.x;
	mov.u32 	%r34, %ntid.y;
	mov.u32 	%r35, %tid.y;
	mov.u32 	%r36, %tid.x;
	mad.lo.s32 	%r37, %r34, %r32, %r35;
	mad.lo.s32 	%r223, %r37, %r33, %r36;
	mul.lo.s32 	%r38, %r33, %r34;
	mov.u32 	%r39, %ntid.z;
	mul.lo.s32 	%r2, %r38, %r39;
	ld.global.u32 	%r3, [%rd26];
	ld.global.u32 	%r4, [%rd25];
	ld.global.u32 	%r40, [%rd7];
	setp.ge.s32 	%p1, %r223, %r40;
	@%p1 bra 	$L__BB1_20;
	mov.u32 	%r216, %r223;
$L__BB1_2:
	mul.wide.u32 	%rd27, %r216, 4;
	add.s64 	%rd8, %rd4, %rd27;
	ld.global.u32 	%r41, [%rd8+4];
	setp.le.s32 	%p2, %r41, %r3;
	@%p2 bra 	$L__BB1_19;
	ld.global.u32 	%r42, [%rd8];
	add.s32 	%r6, %r4, %r3;
	setp.ge.s32 	%p3, %r42, %r6;
	@%p3 bra 	$L__BB1_19;
	add.s64 	%rd9, %rd3, %rd27;
	ld.global.u32 	%r43, [%rd9];
	setp.eq.s32 	%p4, %r43, 0;
	@%p4 bra 	$L__BB1_19;
	atom.global.add.u32 	%r44, [%rd9], -1;
	ld.global.u32 	%r45, [%rd8];
	max.s32 	%r219, %r3, %r45;
	ld.global.u32 	%r46, [%rd8+4];
	min.s32 	%r8, %r6, %r46;
	setp.ge.s32 	%p5, %r219, %r8;
	@%p5 bra 	$L__BB1_19;
	add.s64 	%rd10, %rd5, %rd27;
	sub.s32 	%r9, %r8, %r219;
	sub.s32 	%r47, %r219, %r8;
	setp.gt.u32 	%p6, %r47, -16;
	@%p6 bra 	$L__BB1_9;
	and.b32  	%r48, %r9, -16;
	neg.s32 	%r217, %r48;
$L__BB1_8:
	.pragma "nounroll";
	mul.wide.s32 	%rd30, %r219, 4;
	mul.wide.s32 	%rd31, %r3, 4;
	sub.s64 	%rd32, 32, %rd31;
	add.s64 	%rd33, %rd2, %rd32;
	add.s64 	%rd34, %rd33, %rd30;
	add.s64 	%rd35, %rd1, %rd32;
	add.s64 	%rd36, %rd35, %rd30;
	ld.global.u32 	%r49, [%rd34+-32];
	mul.wide.s32 	%rd37, %r49, 4;
	add.s64 	%rd38, %rd6, %rd37;
	ld.global.u32 	%r50, [%rd10];
	ld.global.u32 	%r51, [%rd36+-32];
	add.s32 	%r52, %r51, %r50;
	atom.global.min.s32 	%r53, [%rd38], %r52;
	ld.global.u32 	%r54, [%rd34+-28];
	mul.wide.s32 	%rd39, %r54, 4;
	add.s64 	%rd40, %rd6, %rd39;
	ld.global.u32 	%r55, [%rd10];
	ld.global.u32 	%r56, [%rd36+-28];
	add.s32 	%r57, %r56, %r55;
	atom.global.min.s32 	%r58, [%rd40], %r57;
	ld.global.u32 	%r59, [%rd34+-24];
	mul.wide.s32 	%rd41, %r59, 4;
	add.s64 	%rd42, %rd6, %rd41;
	ld.global.u32 	%r60, [%rd10];
	ld.global.u32 	%r61, [%rd36+-24];
	add.s32 	%r62, %r61, %r60;
	atom.global.min.s32 	%r63, [%rd42], %r62;
	ld.global.u32 	%r64, [%rd34+-20];
	mul.wide.s32 	%rd43, %r64, 4;
	add.s64 	%rd44, %rd6, %rd43;
	ld.global.u32 	%r65, [%rd10];
	ld.global.u32 	%r66, [%rd36+-20];
	add.s32 	%r67, %r66, %r65;
	atom.global.min.s32 	%r68, [%rd44], %r67;
	ld.global.u32 	%r69, [%rd34+-16];
	mul.wide.s32 	%rd45, %r69, 4;
	add.s64 	%rd46, %rd6, %rd45;
	ld.global.u32 	%r70, [%rd10];
	ld.global.u32 	%r71, [%rd36+-16];
	add.s32 	%r72, %r71, %r70;
	atom.global.min.s32 	%r73, [%rd46], %r72;
	ld.global.u32 	%r74, [%rd34+-12];
	mul.wide.s32 	%rd47, %r74, 4;
	add.s64 	%rd48, %rd6, %rd47;
	ld.global.u32 	%r75, [%rd10];
	ld.global.u32 	%r76, [%rd36+-12];
	add.s32 	%r77, %r76, %r75;
	atom.global.min.s32 	%r78, [%rd48], %r77;
	ld.global.u32 	%r79, [%rd34+-8];
	mul.wide.s32 	%rd49, %r79, 4;
	add.s64 	%rd50, %rd6, %rd49;
	ld.global.u32 	%r80, [%rd10];
	ld.global.u32 	%r81, [%rd36+-8];
	add.s32 	%r82, %r81, %r80;
	atom.global.min.s32 	%r83, [%rd50], %r82;
	ld.global.u32 	%r84, [%rd34+-4];
	mul.wide.s32 	%rd51, %r84, 4;
	add.s64 	%rd52, %rd6, %rd51;
	ld.global.u32 	%r85, [%rd10];
	ld.global.u32 	%r86, [%rd36+-4];
	add.s32 	%r87, %r86, %r85;
	atom.global.min.s32 	%r88, [%rd52], %r87;
	ld.global.u32 	%r89, [%rd34];
	mul.wide.s32 	%rd53, %r89, 4;
	add.s64 	%rd54, %rd6, %rd53;
	ld.global.u32 	%r90, [%rd10];
	ld.global.u32 	%r91, [%rd36];
	add.s32 	%r92, %r91, %r90;
	atom.global.min.s32 	%r93, [%rd54], %r92;
	ld.global.u32 	%r94, [%rd34+4];
	mul.wide.s32 	%rd55, %r94, 4;
	add.s64 	%rd56, %rd6, %rd55;
	ld.global.u32 	%r95, [%rd10];
	ld.global.u32 	%r96, [%rd36+4];
	add.s32 	%r97, %r96, %r95;
	atom.global.min.s32 	%r98, [%rd56], %r97;
	ld.global.u32 	%r99, [%rd34+8];
	mul.wide.s32 	%rd57, %r99, 4;
	add.s64 	%rd58, %rd6, %rd57;
	ld.global.u32 	%r100, [%rd10];
	ld.global.u32 	%r101, [%rd36+8];
	add.s32 	%r102, %r101, %r100;
	atom.global.min.s32 	%r103, [%rd58], %r102;
	ld.global.u32 	%r104, [%rd34+12];
	mul.wide.s32 	%rd59, %r104, 4;
	add.s64 	%rd60, %rd6, %rd59;
	ld.global.u32 	%r105, [%rd10];
	ld.global.u32 	%r106, [%rd36+12];
	add.s32 	%r107, %r106, %r105;
	atom.global.min.s32 	%r108, [%rd60], %r107;
	ld.global.u32 	%r109, [%rd34+16];
	mul.wide.s32 	%rd61, %r109, 4;
	add.s64 	%rd62, %rd6, %rd61;
	ld.global.u32 	%r110, [%rd10];
	ld.global.u32 	%r111, [%rd36+16];
	add.s32 	%r112, %r111, %r110;
	atom.global.min.s32 	%r113, [%rd62], %r112;
	ld.global.u32 	%r114, [%rd34+20];
	mul.wide.s32 	%rd63, %r114, 4;
	add.s64 	%rd64, %rd6, %rd63;
	ld.global.u32 	%r115, [%rd10];
	ld.global.u32 	%r116, [%rd36+20];
	add.s32 	%r117, %r116, %r115;
	atom.global.min.s32 	%r118, [%rd64], %r117;
	ld.global.u32 	%r119, [%rd34+24];
	mul.wide.s32 	%rd65, %r119, 4;
	add.s64 	%rd66, %rd6, %rd65;
	ld.global.u32 	%r120, [%rd10];
	ld.global.u32 	%r121, [%rd36+24];
	add.s32 	%r122, %r121, %r120;
	atom.global.min.s32 	%r123, [%rd66], %r122;
	ld.global.u32 	%r124, [%rd34+28];
	mul.wide.s32 	%rd67, %r124, 4;
	add.s64 	%rd68, %rd6, %rd67;
	ld.global.u32 	%r125, [%rd10];
	ld.global.u32 	%r126, [%rd36+28];
	add.s32 	%r127, %r126, %r125;
	atom.global.min.s32 	%r128, [%rd68], %r127;
	add.s32 	%r219, %r219, 16;
	add.s32 	%r217, %r217, 16;
	setp.ne.s32 	%p7, %r217, 0;
	@%p7 bra 	$L__BB1_8;
$L__BB1_9:
	and.b32  	%r16, %r9, 15;
	setp.eq.s32 	%p8, %r16, 0;
	@%p8 bra 	$L__BB1_19;
	and.b32  	%r17, %r9, 7;
	setp.lt.u32 	%p9, %r16, 8;
	@%p9 bra 	$L__BB1_12;
	sub.s32 	%r129, %r219, %r3;
	mul.wide.s32 	%rd69, %r129, 4;
	add.s64 	%rd70, %rd2, %rd69;
	ld.global.u32 	%r130, [%rd70];
	mul.wide.s32 	%rd71, %r130, 4;
	add.s64 	%rd72, %rd6, %rd71;
	ld.global.u32 	%r131, [%rd10];
	add.s64 	%rd73, %rd1, %rd69;
	ld.global.u32 	%r132, [%rd73];
	add.s32 	%r133, %r132, %r131;
	atom.global.min.s32 	%r134, [%rd72], %r133;
	ld.global.u32 	%r135, [%rd70+4];
	mul.wide.s32 	%rd74, %r135, 4;
	add.s64 	%rd75, %rd6, %rd74;
	ld.global.u32 	%r136, [%rd10];
	ld.global.u32 	%r137, [%rd73+4];
	add.s32 	%r138, %r137, %r136;
	atom.global.min.s32 	%r139, [%rd75], %r138;
	ld.global.u32 	%r140, [%rd70+8];
	mul.wide.s32 	%rd76, %r140, 4;
	add.s64 	%rd77, %rd6, %rd76;
	ld.global.u32 	%r141, [%rd10];
	ld.global.u32 	%r142, [%rd73+8];
	add.s32 	%r143, %r142, %r141;
	atom.global.min.s32 	%r144, [%rd77], %r143;
	ld.global.u32 	%r145, [%rd70+12];
	mul.wide.s32 	%rd78, %r145, 4;
	add.s64 	%rd79, %rd6, %rd78;
	ld.global.u32 	%r146, [%rd10];
	ld.global.u32 	%r147, [%rd73+12];
	add.s32 	%r148, %r147, %r146;
	atom.global.min.s32 	%r149, [%rd79], %r148;
	ld.global.u32 	%r150, [%rd70+16];
	mul.wide.s32 	%rd80, %r150, 4;
	add.s64 	%rd81, %rd6, %rd80;
	ld.global.u32 	%r151, [%rd10];
	ld.global.u32 	%r152, [%rd73+16];
	add.s32 	%r153, %r152, %r151;
	atom.global.min.s32 	%r154, [%rd81], %r153;
	ld.global.u32 	%r155, [%rd70+20];
	mul.wide.s32 	%rd82, %r155, 4;
	add.s64 	%rd83, %rd6, %rd82;
	ld.global.u32 	%r156, [%rd10];
	ld.global.u32 	%r157, [%rd73+20];
	add.s32 	%r158, %r157, %r156;
	atom.global.min.s32 	%r159, [%rd83], %r158;
	ld.global.u32 	%r160, [%rd70+24];
	mul.wide.s32 	%rd84, %r160, 4;
	add.s64 	%rd85, %rd6, %rd84;
	ld.global.u32 	%r161, [%rd10];
	ld.global.u32 	%r162, [%rd73+24];
	add.s32 	%r163, %r162, %r161;
	atom.global.min.s32 	%r164, [%rd85], %r163;
	ld.global.u32 	%r165, [%rd70+28];
	mul.wide.s32 	%rd86, %r165, 4;
	add.s64 	%rd87, %rd6, %rd86;
	ld.global.u32 	%r166, [%rd10];
	ld.global.u32 	%r167, [%rd73+28];
	add.s32 	%r168, %r167, %r166;
	atom.global.min.s32 	%r169, [%rd87], %r168;
	add.s32 	%r219, %r219, 8;
$L__BB1_12:
	setp.eq.s32 	%p10, %r17, 0;
	@%p10 bra 	$L__BB1_19;
	and.b32  	%r20, %r9, 3;
	setp.lt.u32 	%p11, %r17, 4;
	@%p11 bra 	$L__BB1_15;
	sub.s32 	%r170, %r219, %r3;
	mul.wide.s32 	%rd88, %r170, 4;
	add.s64 	%rd89, %rd2, %rd88;
	ld.global.u32 	%r171, [%rd89];
	mul.wide.s32 	%rd90, %r171, 4;
	add.s64 	%rd91, %rd6, %rd90;
	ld.global.u32 	%r172, [%rd10];
	add.s64 	%rd92, %rd1, %rd88;
	ld.global.u32 	%r173, [%rd92];
	add.s32 	%r174, %r173, %r172;
	atom.global.min.s32 	%r175, [%rd91], %r174;
	ld.global.u32 	%r176, [%rd89+4];
	mul.wide.s32 	%rd93, %r176, 4;
	add.s64 	%rd94, %rd6, %rd93;
	ld.global.u32 	%r177, [%rd10];
	ld.global.u32 	%r178, [%rd92+4];
	add.s32 	%r179, %r178, %r177;
	atom.global.min.s32 	%r180, [%rd94], %r179;
	ld.global.u32 	%r181, [%rd89+8];
	mul.wide.s32 	%rd95, %r181, 4;
	add.s64 	%rd96, %rd6, %rd95;
	ld.global.u32 	%r182, [%rd10];
	ld.global.u32 	%r183, [%rd92+8];
	add.s32 	%r184, %r183, %r182;
	atom.global.min.s32 	%r185, [%rd96], %r184;
	ld.global.u32 	%r186, [%rd89+12];
	mul.wide.s32 	%rd97, %r186, 4;
	add.s64 	%rd98, %rd6, %rd97;
	ld.global.u32 	%r187, [%rd10];
	ld.global.u32 	%r188, [%rd92+12];
	add.s32 	%r189, %r188, %r187;
	atom.global.min.s32 	%r190, [%rd98], %r189;
	add.s32 	%r219, %r219, 4;
$L__BB1_15:
	setp.eq.s32 	%p12, %r20, 0;
	@%p12 bra 	$L__BB1_19;
	sub.s32 	%r191, %r219, %r3;
	mul.wide.s32 	%rd99, %r191, 4;
	add.s64 	%rd11, %rd2, %rd99;
	ld.global.u32 	%r192, [%rd11];
	mul.wide.s32 	%rd100, %r192, 4;
	add.s64 	%rd101, %rd6, %rd100;
	ld.global.u32 	%r193, [%rd10];
	add.s64 	%rd12, %rd1, %rd99;
	ld.global.u32 	%r194, [%rd12];
	add.s32 	%r195, %r194, %r193;
	atom.global.min.s32 	%r196, [%rd101], %r195;
	setp.eq.s32 	%p13, %r20, 1;
	@%p13 bra 	$L__BB1_19;
	ld.global.u32 	%r197, [%rd11+4];
	mul.wide.s32 	%rd102, %r197, 4;
	add.s64 	%rd103, %rd6, %rd102;
	ld.global.u32 	%r198, [%rd10];
	ld.global.u32 	%r199, [%rd12+4];
	add.s32 	%r200, %r199, %r198;
	atom.global.min.s32 	%r201, [%rd103], %r200;
	setp.eq.s32 	%p14, %r20, 2;
	@%p14 bra 	$L__BB1_19;
	ld.global.u32 	%r202, [%rd11+8];
	mul.wide.s32 	%rd104, %r202, 4;
	add.s64 	%rd105, %rd6, %rd104;
	ld.global.u32 	%r203, [%rd10];
	ld.global.u32 	%r204, [%rd12+8];
	add.s32 	%r205, %r204, %r203;
	atom.global.min.s32 	%r206, [%rd105], %r205;
$L__BB1_19:
	add.s32 	%r216, %r216, %r2;
	ld.global.u32 	%r207, [%rd7];
	setp.lt.s32 	%p15, %r216, %r207;
	@%p15 bra 	$L__BB1_2;
$L__BB1_20:
	bar.sync 	0;
	ld.global.u32 	%r224, [%rd7];
	setp.ge.s32 	%p16, %r223, %r224;
	@%p16 bra 	$L__BB1_25;
	ld.param.u64 	%rd111, [_Z6dividePiS_S_S_S_S_S_S_S_S__param_4];
	add.s32 	%r25, %r4, -1;
	cvta.to.global.u64 	%rd13, %rd111;
$L__BB1_22:
	mul.wide.u32 	%rd106, %r223, 4;
	add.s64 	%rd107, %rd6, %rd106;
	ld.global.u32 	%r28, [%rd107];
	add.s64 	%rd14, %rd5, %rd106;
	ld.global.u32 	%r208, [%rd14];
	setp.ge.s32 	%p17, %r28, %r208;
	@%p17 bra 	$L__BB1_24;
	st.global.u32 	[%rd14], %r28;
	add.s64 	%rd109, %rd4, %rd106;
	ld.global.u32 	%r209, [%rd109+4];
	add.s32 	%r210, %r25, %r209;
	div.s32 	%r211, %r210, %r4;
	ld.global.u32 	%r212, [%rd109];
	div.s32 	%r213, %r212, %r4;
	sub.s32 	%r214, %r211, %r213;
	add.s64 	%rd110, %rd3, %rd106;
	st.global.u32 	[%rd110], %r214;
	mov.b32 	%r215, 1;
	st.global.u32 	[%rd13], %r215;
	ld.global.u32 	%r224, [%rd7];
$L__BB1_24:
	add.s32 	%r223, %r223, %r2;
	setp.lt.s32 	%p18, %r223, %r224;
	@%p18 bra 	$L__BB1_22;
$L__BB1_25:
	ret;

}


// ===== COMPILED SASS (sm_100) =====

	.target	sm_100

	.elftype	@"ET_EXEC"


//--------------------- .note.nv.tkinfo           --------------------------
	.section	.note.nv.tkinfo,"",@"SHT_NOTE"
	.sectionflags	@"SHF_NOTE_NV_TKINFO"
	.tkinfo
        /*0018*/ 	.word	0x00000002
        /*0030*/ 	.string	""
        /*0030*/ 	.string	"ptxas"
        /*0030*/ 	.string	"Cuda compilation tools, release 13.0, V13.0.88"
        /*0030*/ 	.string	"Build cuda_13.0.r13.0/compiler.36424714_0"
        /*0030*/ 	.string	"-arch sm_100 -m 64 "



//--------------------- .note.nv.cuinfo           --------------------------
	.section	.note.nv.cuinfo,"",@"SHT_NOTE"
	.sectionflags	@"SHF_NOTE_NV_CUINFO"
        /*0018*/ 	.short	0x0002
        /*001a*/ 	.short	0x0064
        /*001c*/ 	.short	0x0082
	.zero		2


//--------------------- .nv.info                  --------------------------
	.section	.nv.info,"",@"SHT_CUDA_INFO"
	.align	4


	//----- nvinfo : EIATTR_REGCOUNT
	.align		4
        /*0000*/ 	.byte	0x04, 0x2f
        /*0002*/ 	.short	(.L_1 - .L_0)
	.align		4
.L_0:
        /*0004*/ 	.word	index@(_Z8dijkstraPiS_S_S_S_S_S_S_)
        /*0008*/ 	.word	0x00000016


	//----- nvinfo : EIATTR_FRAME_SIZE
	.align		4
.L_1:
        /*000c*/ 	.byte	0x04, 0x11
        /*000e*/ 	.short	(.L_3 - .L_2)
	.align		4
.L_2:
        /*0010*/ 	.word	index@(_Z8dijkstraPiS_S_S_S_S_S_S_)
        /*0014*/ 	.word	0x00000000


	//----- nvinfo : EIATTR_REGCOUNT
	.align		4
.L_3:
        /*0018*/ 	.byte	0x04, 0x2f
        /*001a*/ 	.short	(.L_5 - .L_4)
	.align		4
.L_4:
        /*001c*/ 	.word	index@(_Z6dividePiS_S_S_S_S_S_S_S_S_)
        /*0020*/ 	.word	0x00000020


	//----- nvinfo : EIATTR_FRAME_SIZE
	.align		4
.L_5:
        /*0024*/ 	.byte	0x04, 0x11
        /*0026*/ 	.short	(.L_7 - .L_6)
	.align		4
.L_6:
        /*0028*/ 	.word	index@(_Z6dividePiS_S_S_S_S_S_S_S_S_)
        /*002c*/ 	.word	0x00000000


	//----- nvinfo : EIATTR_MIN_STACK_SIZE
	.align		4
.L_7:
        /*0030*/ 	.byte	0x04, 0x12
        /*0032*/ 	.short	(.L_9 - .L_8)
	.align		4
.L_8:
        /*0034*/ 	.word	index@(_Z6dividePiS_S_S_S_S_S_S_S_S_)
        /*0038*/ 	.word	0x00000000


	//----- nvinfo : EIATTR_MIN_STACK_SIZE
	.align		4
.L_9:
        /*003c*/ 	.byte	0x04, 0x12
        /*003e*/ 	.short	(.L_11 - .L_10)
	.align		4
.L_10:
        /*0040*/ 	.word	index@(_Z8dijkstraPiS_S_S_S_S_S_S_)
        /*0044*/ 	.word	0x00000000
.L_11:


//--------------------- .nv.compat                --------------------------
	.section	.nv.compat,"",@"SHT_CUDA_COMPAT_INFO"
	.align	4
        /*0000*/ 	.byte	0x02, 0x09, 0x00, 0x00, 0x02, 0x02, 0x01, 0x00, 0x02, 0x05, 0x05, 0x00, 0x03, 0x07, 0x01, 0x01
        /*0010*/ 	.byte	0x02, 0x03, 0x00, 0x00, 0x02, 0x06, 0x01, 0x00, 0x04, 0x0b, 0x08, 0x00, 0x09, 0x00, 0x00, 0x00
        /*0020*/ 	.byte	0x00, 0x00, 0x00, 0x00


//--------------------- .nv.info._Z6dividePiS_S_S_S_S_S_S_S_S_ --------------------------
	.section	.nv.info._Z6dividePiS_S_S_S_S_S_S_S_S_,"",@"SHT_CUDA_INFO"
	.sectionflags	@""
	.align	4


	//----- nvinfo : EIATTR_CUDA_API_VERSION
	.align		4
        /*0000*/ 	.byte	0x04, 0x37
        /*0002*/ 	.short	(.L_13 - .L_12)
.L_12:
        /*0004*/ 	.word	0x00000082


	//----- nvinfo : EIATTR_KPARAM_INFO
	.align		4
.L_13:
        /*0008*/ 	.byte	0x04, 0x17
        /*000a*/ 	.short	(.L_15 - .L_14)
.L_14:
        /*000c*/ 	.word	0x00000000
        /*0010*/ 	.short	0x0009
        /*0012*/ 	.short	0x0048
        /*0014*/ 	.byte	0x00, 0xf5, 0x21, 0x00


	//----- nvinfo : EIATTR_KPARAM_INFO
	.align		4
.L_15:
        /*0018*/ 	.byte	0x04, 0x17
        /*001a*/ 	.short	(.L_17 - .L_16)
.L_16:
        /*001c*/ 	.word	0x00000000
        /*0020*/ 	.short	0x0008
        /*0022*/ 	.short	0x0040
        /*0024*/ 	.byte	0x00, 0xf5, 0x21, 0x00


	//----- nvinfo : EIATTR_KPARAM_INFO
	.align		4
.L_17:
        /*0028*/ 	.byte	0x04, 0x17
        /*002a*/ 	.short	(.L_19 - .L_18)
.L_18:
        /*002c*/ 	.word	0x00000000
        /*0030*/ 	.short	0x0007
        /*0032*/ 	.short	0x0038
        /*0034*/ 	.byte	0x00, 0xf5, 0x21, 0x00


	//----- nvinfo : EIATTR_KPARAM_INFO
	.align		4
.L_19:
        /*0038*/ 	.byte	0x04, 0x17
        /*003a*/ 	.short	(.L_21 - .L_20)
.L_20:
        /*003c*/ 	.word	0x00000000
        /*0040*/ 	.short	0x0006
        /*0042*/ 	.short	0x0030
        /*0044*/ 	.byte	0x00, 0xf5, 0x21, 0x00


	//----- nvinfo : EIATTR_KPARAM_INFO
	.align		4
.L_21:
        /*0048*/ 	.byte	0x04, 0x17
        /*004a*/ 	.short	(.L_23 - .L_22)
.L_22:
        /*004c*/ 	.word	0x00000000
        /*0050*/ 	.short	0x0005
        /*0052*/ 	.short	0x0028
        /*0054*/ 	.byte	0x00, 0xf5, 0x21, 0x00


	//----- nvinfo : EIATTR_KPARAM_INFO
	.align		4
.L_23:
        /*0058*/ 	.byte	0x04, 0x17
        /*005a*/ 	.short	(.L_25 - .L_24)
.L_24:
        /*005c*/ 	.word	0x00000000
        /*0060*/ 	.short	0x0004
        /*0062*/ 	.short	0x0020
        /*0064*/ 	.byte	0x00, 0xf5, 0x21, 0x00


	//----- nvinfo : EIATTR_KPARAM_INFO
	.align		4
.L_25:
        /*0068*/ 	.byte	0x04, 0x17
        /*006a*/ 	.short	(.L_27 - .L_26)
.L_26:
        /*006c*/ 	.word	0x00000000
        /*0070*/ 	.short	0x0003
        /*0072*/ 	.short	0x0018
        /*0074*/ 	.byte	0x00, 0xf5, 0x21, 0x00


	//----- nvinfo : EIATTR_KPARAM_INFO
	.align		4
.L_27:
        /*0078*/ 	.byte	0x04, 0x17
        /*007a*/ 	.short	(.L_29 - .L_28)
.L_28:
        /*007c*/ 	.word	0x00000000
        /*0080*/ 	.short	0x0002
        /*0082*/ 	.short	0x0010
        /*0084*/ 	.byte	0x00, 0xf5, 0x21, 0x00


	//----- nvinfo : EIATTR_KPARAM_INFO
	.align		4
.L_29:
        /*0088*/ 	.byte	0x04, 0x17
        /*008a*/ 	.short	(.L_31 - .L_30)
.L_30:
        /*008c*/ 	.word	0x00000000
        /*0090*/ 	.short	0x0001
        /*0092*/ 	.short	0x0008
        /*0094*/ 	.byte	0x00, 0xf5, 0x21, 0x00


	//----- nvinfo : EIATTR_KPARAM_INFO
	.align		4
.L_31:
        /*0098*/ 	.byte	0x04, 0x17
        /*009a*/ 	.short	(.L_33 - .L_32)
.L_32:
        /*009c*/ 	.word	0x00000000
        /*00a0*/ 	.short	0x0000
        /*00a2*/ 	.short	0x0000
        /*00a4*/ 	.byte	0x00, 0xf5, 0x21, 0x00


	//----- nvinfo : EIATTR_SPARSE_MMA_MASK
	.align		4
.L_33:
        /*00a8*/ 	.byte	0x03, 0x50
        /*00aa*/ 	.short	0x0000


	//----- nvinfo : EIATTR_MAXREG_COUNT
	.align		4
        /*00ac*/ 	.byte	0x03, 0x1b
        /*00ae*/ 	.short	0x00ff


	//----- nvinfo : EIATTR_NUM_BARRIERS
	.align		4
        /*00b0*/ 	.byte	0x02, 0x4c
        /*00b2*/ 	.byte	0x01
	.zero		1


	//----- nvinfo : EIATTR_MERCURY_ISA_VERSION
	.align		4
        /*00b4*/ 	.byte	0x03, 0x5f
        /*00b6*/ 	.short	0x0101


	//----- nvinfo : EIATTR_VRC_CTA_INIT_COUNT
	.align		4
        /*00b8*/ 	.byte	0x02, 0x4a
	.zero		1
	.zero		1


	//----- nvinfo : EIATTR_EXIT_INSTR_OFFSETS
	.align		4
        /*00bc*/ 	.byte	0x04, 0x1c
        /*00be*/ 	.short	(.L_35 - .L_34)


	//   ....[0]....
.L_34:
        /*00c0*/ 	.word	0x00001330


	//   ....[1]....
        /*00c4*/ 	.word	0x00001790


	//----- nvinfo : EIATTR_CRS_STACK_SIZE
	.align		4
.L_35:
        /*00c8*/ 	.byte	0x04, 0x1e
        /*00ca*/ 	.short	(.L_37 - .L_36)
.L_36:
        /*00cc*/ 	.word	0x00000000


	//----- nvinfo : EIATTR_CBANK_PARAM_SIZE
	.align		4
.L_37:
        /*00d0*/ 	.byte	0x03, 0x19
        /*00d2*/ 	.short	0x0050


	//----- nvinfo : EIATTR_PARAM_CBANK
	.align		4
        /*00d4*/ 	.byte	0x04, 0x0a
        /*00d6*/ 	.short	(.L_39 - .L_38)
	.align		4
.L_38:
        /*00d8*/ 	.word	index@(.nv.constant0._Z6dividePiS_S_S_S_S_S_S_S_S_)
        /*00dc*/ 	.short	0x0380
        /*00de*/ 	.short	0x0050


	//----- nvinfo : EIATTR_SW_WAR
	.align		4
.L_39:
        /*00e0*/ 	.byte	0x04, 0x36
        /*00e2*/ 	.short	(.L_41 - .L_40)
.L_40:
        /*00e4*/ 	.word	0x00000008
.L_41:


//--------------------- .nv.info._Z8dijkstraPiS_S_S_S_S_S_S_ --------------------------
	.section	.nv.info._Z8dijkstraPiS_S_S_S_S_S_S_,"",@"SHT_CUDA_INFO"
	.sectionflags	@""
	.align	4


	//----- nvinfo : EIATTR_CUDA_API_VERSION
	.align		4
        /*0000*/ 	.byte	0x04, 0x37
        /*0002*/ 	.short	(.L_43 - .L_42)
.L_42:
        /*0004*/ 	.word	0x00000082


	//----- nvinfo : EIATTR_KPARAM_INFO
	.align		4
.L_43:
        /*0008*/ 	.byte	0x04, 0x17
        /*000a*/ 	.short	(.L_45 - .L_44)
.L_44:
        /*000c*/ 	.word	0x00000000
        /*0010*/ 	.short	0x0007
        /*0012*/ 	.short	0x0038
        /*0014*/ 	.byte	0x00, 0xf5, 0x21, 0x00


	//----- nvinfo : EIATTR_KPARAM_INFO
	.align		4
.L_45:
        /*0018*/ 	.byte	0x04, 0x17
        /*001a*/ 	.short	(.L_47 - .L_46)
.L_46:
        /*001c*/ 	.word	0x00000000
        /*0020*/ 	.short	0x0006
        /*0022*/ 	.short	0x0030
        /*0024*/ 	.byte	0x00, 0xf5, 0x21, 0x00


	//----- nvinfo : EIATTR_KPARAM_INFO
	.align		4
.L_47:
        /*0028*/ 	.byte	0x04, 0x17
        /*002a*/ 	.short	(.L_49 - .L_48)
.L_48:
        /*002c*/ 	.word	0x00000000
        /*0030*/ 	.short	0x0005
        /*0032*/ 	.short	0x0028
        /*0034*/ 	.byte	0x00, 0xf5, 0x21, 0x00


	//----- nvinfo : EIATTR_KPARAM_INFO
	.align		4
.L_49:
        /*0038*/ 	.byte	0x04, 0x17
        /*003a*/ 	.short	(.L_51 - .L_50)
.L_50:
        /*003c*/ 	.word	0x00000000
        /*0040*/ 	.short	0x0004
        /*0042*/ 	.short	0x0020
        /*0044*/ 	.byte	0x00, 0xf5, 0x21, 0x00


	//----- nvinfo : EIATTR_KPARAM_INFO
	.align		4
.L_51:
        /*0048*/ 	.byte	0x04, 0x17
        /*004a*/ 	.short	(.L_53 - .L_52)
.L_52:
        /*004c*/ 	.word	0x00000000
        /*0050*/ 	.short	0x0003
        /*0052*/ 	.short	0x0018
        /*0054*/ 	.byte	0x00, 0xf5, 0x21, 0x00


	//----- nvinfo : EIATTR_KPARAM_INFO
	.align		4
.L_53:
        /*0058*/ 	.byte	0x04, 0x17
        /*005a*/ 	.short	(.L_55 - .L_54)
.L_54:
        /*005c*/ 	.word	0x00000000
        /*0060*/ 	.short	0x0002
        /*0062*/ 	.short	0x0010
        /*0064*/ 	.byte	0x00, 0xf5, 0x21, 0x00


	//----- nvinfo : EIATTR_KPARAM_INFO
	.align		4
.L_55:
        /*0068*/ 	.byte	0x04, 0x17
        /*006a*/ 	.short	(.L_57 - .L_56)
.L_56:
        /*006c*/ 	.word	0x00000000
        /*0070*/ 	.short	0x0001
        /*0072*/ 	.short	0x0008
        /*0074*/ 	.byte	0x00, 0xf5, 0x21, 0x00


	//----- nvinfo : EIATTR_KPARAM_INFO
	.align		4
.L_57:
        /*0078*/ 	.byte	0x04, 0x17
        /*007a*/ 	.short	(.L_59 - .L_58)
.L_58:
        /*007c*/ 	.word	0x00000000
        /*0080*/ 	.short	0x0000
        /*0082*/ 	.short	0x0000
        /*0084*/ 	.byte	0x00, 0xf5, 0x21, 0x00


	//----- nvinfo : EIATTR_SPARSE_MMA_MASK
	.align		4
.L_59:
        /*0088*/ 	.byte	0x03, 0x50
        /*008a*/ 	.short	0x0000


	//----- nvinfo : EIATTR_MAXREG_COUNT
	.align		4
        /*008c*/ 	.byte	0x03, 0x1b
        /*008e*/ 	.short	0x00ff


	//----- nvinfo : EIATTR_NUM_BARRIERS
	.align		4
        /*0090*/ 	.byte	0x02, 0x4c
        /*0092*/ 	.byte	0x01
	.zero		1


	//----- nvinfo : EIATTR_MERCURY_ISA_VERSION
	.align		4
        /*0094*/ 	.byte	0x03, 0x5f
        /*0096*/ 	.short	0x0101


	//----- nvinfo : EIATTR_VRC_CTA_INIT_COUNT
	.align		4
        /*0098*/ 	.byte	0x02, 0x4a
	.zero		1
	.zero		1


	//----- nvinfo : EIATTR_EXIT_INSTR_OFFSETS
	.align		4
        /*009c*/ 	.byte	0x04, 0x1c
        /*009e*/ 	.short	(.L_61 - .L_60)


	//   ....[0]....
.L_60:
        /*00a0*/ 	.word	0x00000160


	//   ....[1]....
        /*00a4*/ 	.word	0x00000830


	//----- nvinfo : EIATTR_CRS_STACK_SIZE
	.align		4
.L_61:
        /*00a8*/ 	.byte	0x04, 0x1e
        /*00aa*/ 	.short	(.L_63 - .L_62)
.L_62:
        /*00ac*/ 	.word	0x00000000


	//----- nvinfo : EIATTR_CBANK_PARAM_SIZE
	.align		4
.L_63:
        /*00b0*/ 	.byte	0x03, 0x19
        /*00b2*/ 	.short	0x0040


	//----- nvinfo : EIATTR_PARAM_CBANK
	.align		4
        /*00b4*/ 	.byte	0x04, 0x0a
        /*00b6*/ 	.short	(.L_65 - .L_64)
	.align		4
.L_64:
        /*00b8*/ 	.word	index@(.nv.constant0._Z8dijkstraPiS_S_S_S_S_S_S_)
        /*00bc*/ 	.short	0x0380
        /*00be*/ 	.short	0x0040


	//----- nvinfo : EIATTR_SW_WAR
	.align		4
.L_65:
        /*00c0*/ 	.byte	0x04, 0x36
        /*00c2*/ 	.short	(.L_67 - .L_66)
.L_66:
        /*00c4*/ 	.word	0x00000008
.L_67:


//--------------------- .nv.callgraph             --------------------------
	.section	.nv.callgraph,"",@"SHT_CUDA_CALLGRAPH"
	.align	4
	.sectionentsize	8
	.align		4
        /*0000*/ 	.word	0x00000000
	.align		4
        /*0004*/ 	.word	0xffffffff
	.align		4
        /*0008*/ 	.word	0x00000000
	.align		4
        /*000c*/ 	.word	0xfffffffe
	.align		4
        /*0010*/ 	.word	0x00000000
	.align		4
        /*0014*/ 	.word	0xfffffffd
	.align		4
        /*0018*/ 	.word	0x00000000
	.align		4
        /*001c*/ 	.word	0xfffffffc


//--------------------- .text._Z6dividePiS_S_S_S_S_S_S_S_S_ --------------------------
	.section	.text._Z6dividePiS_S_S_S_S_S_S_S_S_,"ax",@progbits
	.align	128
        .global         _Z6dividePiS_S_S_S_S_S_S_S_S_
        .type           _Z6dividePiS_S_S_S_S_S_S_S_S_,@function
        .size           _Z6dividePiS_S_S_S_S_S_S_S_S_,(.L_x_32 - _Z6dividePiS_S_S_S_S_S_S_S_S_)
        .other          _Z6dividePiS_S_S_S_S_S_S_S_S_,@"STO_CUDA_ENTRY STV_DEFAULT"
_Z6dividePiS_S_S_S_S_S_S_S_S_:
.text._Z6dividePiS_S_S_S_S_S_S_S_S_:
[----:B------:R-:W-:Y:S08]  /*0000*/  LDC R1, c[0x0][0x37c] ;  /* 0x0000df00ff017b82 */ /* 0x000ff00000000800 */
[----:B------:R-:W0:Y:S01]  /*0010*/  LDC.64 R8, c[0x0][0x398] ;  /* 0x0000e600ff087b82 */ /* 0x000e220000000a00 */
[----:B------:R-:W0:Y:S07]  /*0020*/  LDCU.64 UR8, c[0x0][0x358] ;  /* 0x00006b00ff0877ac */ /* 0x000e2e0008000a00 */
[----:B------:R-:W1:Y:S01]  /*0030*/  LDC.64 R4, c[0x0][0x3b0] ;  /* 0x0000ec00ff047b82 */ /* 0x000e620000000a00 */
[----:B0-----:R-:W2:Y:S04]  /*0040*/  LDG.E R3, desc[UR8][R8.64] ;  /* 0x0000000808037981 */ /* 0x001ea8000c1e1900 */
[----:B-1----:R0:W5:Y:S01]  /*0050*/  LDG.E R0, desc[UR8][R4.64] ;  /* 0x0000000804007981 */ /* 0x002162000c1e1900 */
[----:B------:R-:W1:Y:S01]  /*0060*/  LDCU UR4, c[0x0][0x360] ;  /* 0x00006c00ff0477ac */ /* 0x000e620008000800 */
[----:B------:R-:W-:Y:S01]  /*0070*/  BSSY.RECONVERGENT B1, `(.L_x_0) ;  /* 0x0000128000017945 */ /* 0x000fe20003800200 */
[----:B------:R-:W3:Y:S01]  /*0080*/  S2R R2, SR_TID.Z ;  /* 0x0000000000027919 */ /* 0x000ee20000002300 */
[----:B------:R-:W3:Y:S01]  /*0090*/  LDCU UR5, c[0x0][0x364] ;  /* 0x00006c80ff0577ac */ /* 0x000ee20008000800 */
[----:B------:R-:W3:Y:S01]  /*00a0*/  S2R R7, SR_TID.Y ;  /* 0x0000000000077919 */ /* 0x000ee20000002200 */
[----:B------:R-:W4:Y:S01]  /*00b0*/  LDCU UR6, c[0x0][0x368] ;  /* 0x00006d00ff0677ac */ /* 0x000f220008000800 */
[----:B------:R-:W1:Y:S01]  /*00c0*/  S2R R11, SR_TID.X ;  /* 0x00000000000b7919 */ /* 0x000e620000002100 */
[----:B---3--:R-:W-:-:S04]  /*00d0*/  IMAD R2, R2, UR5, R7 ;  /* 0x0000000502027c24 */ /* 0x008fc8000f8e0207 */
[----:B-1----:R-:W-:Y:S01]  /*00e0*/  IMAD R2, R2, UR4, R11 ;  /* 0x0000000402027c24 */ /* 0x002fe2000f8e020b */
[----:B------:R-:W-:-:S04]  /*00f0*/  UIMAD UR4, UR4, UR5, URZ ;  /* 0x00000005040472a4 */ /* 0x000fc8000f8e02ff */
[----:B----4-:R-:W-:Y:S01]  /*0100*/  UIMAD UR4, UR4, UR6, URZ ;  /* 0x00000006040472a4 */ /* 0x010fe2000f8e02ff */
[----:B--2---:R-:W-:-:S13]  /*0110*/  ISETP.GE.AND P0, PT, R2, R3, PT ;  /* 0x000000030200720c */ /* 0x004fda0003f06270 */
[----:B0-----:R-:W-:Y:S05]  /*0120*/  @P0 BRA `(.L_x_1) ;  /* 0x0000001000700947 */ /* 0x001fea0003800000 */
[----:B------:R-:W0:Y:S02]  /*0130*/  LDC.64 R6, c[0x0][0x3a8] ;  /* 0x0000ea00ff067b82 */ /* 0x000e240000000a00 */
[----:B0-----:R0:W5:Y:S01]  /*0140*/  LDG.E R3, desc[UR8][R6.64] ;  /* 0x0000000806037981 */ /* 0x001162000c1e1900 */
[----:B------:R-:W-:-:S07]  /*0150*/  MOV R4, R2 ;  /* 0x0000000200047202 */ /* 0x000fce0000000f00 */
.L_x_11:
[----:B0-----:R-:W0:Y:S02]  /*0160*/  LDC.64 R6, c[0x0][0x380] ;  /* 0x0000e000ff067b82 */ /* 0x001e240000000a00 */
[----:B0-----:R-:W-:-:S05]  /*0170*/  IMAD.WIDE.U32 R10, R4, 0x4, R6 ;  /* 0x00000004040a7825 */ /* 0x001fca00078e0006 */
[----:B--2---:R-:W2:Y:S01]  /*0180*/  LDG.E R6, desc[UR8][R10.64+0x4] ;  /* 0x000004080a067981 */ /* 0x004ea2000c1e1900 */
[----:B------:R-:W-:Y:S01]  /*0190*/  BSSY.RECONVERGENT B0, `(.L_x_2) ;  /* 0x0000111000007945 */ /* 0x000fe20003800200 */
[----:B--2--5:R-:W-:-:S13]  /*01a0*/  ISETP.GT.AND P0, PT, R6, R3, PT ;  /* 0x000000030600720c */ /* 0x024fda0003f04270 */
[----:B-1-34-:R-:W-:Y:S05]  /*01b0*/  @!P0 BRA `(.L_x_3) ;  /* 0x0000001000388947 */ /* 0x01afea0003800000 */
[----:B------:R-:W2:Y:S01]  /*01c0*/  LDG.E R5, desc[UR8][R10.64] ;  /* 0x000000080a057981 */ /* 0x000ea2000c1e1900 */
[----:B------:R-:W-:-:S05]  /*01d0*/  IMAD.IADD R12, R3, 0x1, R0 ;  /* 0x00000001030c7824 */ /* 0x000fca00078e0200 */
[----:B--2---:R-:W-:-:S13]  /*01e0*/  ISETP.GE.AND P0, PT, R5, R12, PT ;  /* 0x0000000c0500720c */ /* 0x004fda0003f06270 */
[----:B------:R-:W-:Y:S05]  /*01f0*/  @P0 BRA `(.L_x_3) ;  /* 0x0000001000280947 */ /* 0x000fea0003800000 */
[----:B------:R-:W0:Y:S02]  /*0200*/  LDC.64 R6, c[0x0][0x3b8] ;  /* 0x0000ee00ff067b82 */ /* 0x000e240000000a00 */
[----:B0-----:R-:W-:-:S05]  /*0210*/  IMAD.WIDE.U32 R6, R4, 0x4, R6 ;  /* 0x0000000404067825 */ /* 0x001fca00078e0006 */
[----:B------:R-:W2:Y:S02]  /*0220*/  LDG.E R5, desc[UR8][R6.64] ;  /* 0x0000000806057981 */ /* 0x000ea4000c1e1900 */
[----:B--2---:R-:W-:-:S13]  /*0230*/  ISETP.NE.AND P0, PT, R5, RZ, PT ;  /* 0x000000ff0500720c */ /* 0x004fda0003f05270 */
[----:B------:R-:W-:Y:S05]  /*0240*/  @!P0 BRA `(.L_x_3) ;  /* 0x0000001000148947 */ /* 0x000fea0003800000 */
[----:B------:R-:W-:-:S05]  /*0250*/  MOV R13, 0xffffffff ;  /* 0xffffffff000d7802 */ /* 0x000fca0000000f00 */
[----:B------:R0:W-:Y:S04]  /*0260*/  REDG.E.ADD.STRONG.GPU desc[UR8][R6.64], R13 ;  /* 0x0000000d0600798e */ /* 0x0001e8000c12e108 */
[----:B------:R-:W2:Y:S04]  /*0270*/  LDG.E R5, desc[UR8][R10.64+0x4] ;  /* 0x000004080a057981 */ /* 0x000ea8000c1e1900 */
[----:B------:R-:W3:Y:S01]  /*0280*/  LDG.E R14, desc[UR8][R10.64] ;  /* 0x000000080a0e7981 */ /* 0x000ee2000c1e1900 */
[----:B--2---:R-:W-:Y:S02]  /*0290*/  VIMNMX R5, PT, PT, R12, R5, PT ;  /* 0x000000050c057248 */ /* 0x004fe40003fe0100 */
[----:B---3--:R-:W-:-:S04]  /*02a0*/  VIMNMX R14, PT, PT, R3, R14, !PT ;  /* 0x0000000e030e7248 */ /* 0x008fc80007fe0100 */
[----:B------:R-:W-:-:S13]  /*02b0*/  ISETP.GE.AND P0, PT, R14, R5, PT ;  /* 0x000000050e00720c */ /* 0x000fda0003f06270 */
[----:B0-----:R-:W-:Y:S05]  /*02c0*/  @P0 BRA `(.L_x_3) ;  /* 0x0000000c00f40947 */ /* 0x001fea0003800000 */
[----:B------:R-:W0:Y:S01]  /*02d0*/  LDC.64 R10, c[0x0][0x3c0] ;  /* 0x0000f000ff0a7b82 */ /* 0x000e220000000a00 */
[----:B------:R-:W-:Y:S01]  /*02e0*/  IMAD.MOV.U32 R6, RZ, RZ, R14 ;  /* 0x000000ffff067224 */ /* 0x000fe200078e000e */
[----:B------:R-:W-:Y:S04]  /*02f0*/  BSSY.RECONVERGENT B2, `(.L_x_4) ;  /* 0x0000078000027945 */ /* 0x000fe80003800200 */
[C---:B------:R-:W-:Y:S01]  /*0300*/  IADD3 R7, PT, PT, -R5.reuse, R6, RZ ;  /* 0x0000000605077210 */ /* 0x040fe20007ffe1ff */
[----:B------:R-:W-:-:S03]  /*0310*/  IMAD.IADD R5, R5, 0x1, -R6 ;  /* 0x0000000105057824 */ /* 0x000fc600078e0a06 */
[----:B------:R-:W-:Y:S01]  /*0320*/  ISETP.GT.U32.AND P0, PT, R7, -0x10, PT ;  /* 0xfffffff00700780c */ /* 0x000fe20003f04070 */
[----:B0-----:R-:W-:-:S12]  /*0330*/  IMAD.WIDE.U32 R10, R4, 0x4, R10 ;  /* 0x00000004040a7825 */ /* 0x001fd800078e000a */
[----:B------:R-:W-:Y:S05]  /*0340*/  @P0 BRA `(.L_x_5) ;  /* 0x0000000400c80947 */ /* 0x000fea0003800000 */
[----:B------:R-:W0:Y:S01]  /*0350*/  LDCU.64 UR6, c[0x0][0x388] ;  /* 0x00007100ff0677ac */ /* 0x000e220008000a00 */
[----:B------:R-:W-:Y:S01]  /*0360*/  IMAD.WIDE R12, R3, 0x4, RZ ;  /* 0x00000004030c7825 */ /* 0x000fe200078e02ff */
[----:B------:R-:W-:Y:S01]  /*0370*/  LOP3.LUT R7, R5, 0xfffffff0, RZ, 0xc0, !PT ;  /* 0xfffffff005077812 */ /* 0x000fe200078ec0ff */
[----:B------:R-:W1:Y:S01]  /*0380*/  LDCU.64 UR10, c[0x0][0x390] ;  /* 0x00007200ff0a77ac */ /* 0x000e620008000a00 */
[----:B------:R-:W-:-:S03]  /*0390*/  IADD3 R14, P0, PT, -R12, 0x20, RZ ;  /* 0x000000200c0e7810 */ /* 0x000fc60007f1e1ff */
[----:B------:R-:W-:Y:S01]  /*03a0*/  IMAD.MOV R7, RZ, RZ, -R7 ;  /* 0x000000ffff077224 */ /* 0x000fe200078e0a07 */
[----:B------:R-:W-:Y:S02]  /*03b0*/  IADD3.X R15, PT, PT, RZ, ~R13, RZ, P0, !PT ;  /* 0x8000000dff0f7210 */ /* 0x000fe400007fe4ff */
[C---:B0-----:R-:W-:Y:S02]  /*03c0*/  IADD3 R12, P1, PT, R14.reuse, UR6, RZ ;  /* 0x000000060e0c7c10 */ /* 0x041fe4000ff3e0ff */
[----:B-1----:R-:W-:Y:S02]  /*03d0*/  IADD3 R14, P2, PT, R14, UR10, RZ ;  /* 0x0000000a0e0e7c10 */ /* 0x002fe4000ff5e0ff */
[C---:B------:R-:W-:Y:S02]  /*03e0*/  IADD3.X R13, PT, PT, R15.reuse, UR7, RZ, P1, !PT ;  /* 0x000000070f0d7c10 */ /* 0x040fe40008ffe4ff */
[----:B------:R-:W-:-:S09]  /*03f0*/  IADD3.X R15, PT, PT, R15, UR11, RZ, P2, !PT ;  /* 0x0000000b0f0f7c10 */ /* 0x000fd200097fe4ff */
.L_x_6:
[C---:B------:R-:W-:Y:S01]  /*0400*/  IMAD.WIDE R16, R6.reuse, 0x4, R14 ;  /* 0x0000000406107825 */ /* 0x040fe200078e020e */
[----:B------:R-:W2:Y:S01]  /*0410*/  LDG.E R22, desc[UR8][R10.64] ;  /* 0x000000080a167981 */ /* 0x000ea2000c1e1900 */
[----:B0-----:R-:W0:Y:S02]  /*0420*/  LDC.64 R18, c[0x0][0x3c8] ;  /* 0x0000f200ff127b82 */ /* 0x001e240000000a00 */
[----:B------:R-:W-:Y:S01]  /*0430*/  IMAD.WIDE R20, R6, 0x4, R12 ;  /* 0x0000000406147825 */ /* 0x000fe200078e020c */
[----:B------:R-:W2:Y:S04]  /*0440*/  LDG.E R23, desc[UR8][R16.64+-0x20] ;  /* 0xffffe00810177981 */ /* 0x000ea8000c1e1900 */
[----:B------:R-:W0:Y:S01]  /*0450*/  LDG.E R25, desc[UR8][R20.64+-0x20] ;  /* 0xffffe00814197981 */ /* 0x000e22000c1e1900 */
[----:B--2---:R-:W-:Y:S01]  /*0460*/  IADD3 R27, PT, PT, R22, R23, RZ ;  /* 0x00000017161b7210 */ /* 0x004fe20007ffe0ff */
[----:B0-----:R-:W-:-:S05]  /*0470*/  IMAD.WIDE R24, R25, 0x4, R18 ;  /* 0x0000000419187825 */ /* 0x001fca00078e0212 */
[----:B------:R-:W-:Y:S04]  /*0480*/  REDG.E.MIN.S32.STRONG.GPU desc[UR8][R24.64], R27 ;  /* 0x0000001b1800798e */ /* 0x000fe8000c92e308 */
[----:B------:R-:W2:Y:S04]  /*0490*/  LDG.E R22, desc[UR8][R10.64] ;  /* 0x000000080a167981 */ /* 0x000ea8000c1e1900 */
[----:B------:R-:W2:Y:S04]  /*04a0*/  LDG.E R29, desc[UR8][R16.64+-0x1c] ;  /* 0xffffe408101d7981 */ /* 0x000ea8000c1e1900 */
[----:B------:R-:W3:Y:S01]  /*04b0*/  LDG.E R23, desc[UR8][R20.64+-0x1c] ;  /* 0xffffe40814177981 */ /* 0x000ee2000c1e1900 */
[----:B--2---:R-:W-:-:S02]  /*04c0*/  IMAD.IADD R29, R22, 0x1, R29 ;  /* 0x00000001161d7824 */ /* 0x004fc400078e021d */
[----:B---3--:R-:W-:-:S05]  /*04d0*/  IMAD.WIDE R22, R23, 0x4, R18 ;  /* 0x0000000417167825 */ /* 0x008fca00078e0212 */
[----:B------:R0:W-:Y:S04]  /*04e0*/  REDG.E.MIN.S32.STRONG.GPU desc[UR8][R22.64], R29 ;  /* 0x0000001d1600798e */ /* 0x0001e8000c92e308 */
[----:B------:R-:W2:Y:S04]  /*04f0*/  LDG.E R28, desc[UR8][R10.64] ;  /* 0x000000080a1c7981 */ /* 0x000ea8000c1e1900 */
[----:B------:R-:W3:Y:S04]  /*0500*/  LDG.E R26, desc[UR8][R20.64+-0x18] ;  /* 0xffffe808141a7981 */ /* 0x000ee8000c1e1900 */
[----:B0-----:R-:W2:Y:S01]  /*0510*/  LDG.E R23, desc[UR8][R16.64+-0x18] ;  /* 0xffffe80810177981 */ /* 0x001ea2000c1e1900 */
[----:B---3--:R-:W-:Y:S01]  /*0520*/  IMAD.WIDE R24, R26, 0x4, R18 ;  /* 0x000000041a187825 */ /* 0x008fe200078e0212 */
[----:B--2---:R-:W-:-:S05]  /*0530*/  IADD3 R28, PT, PT, R28, R23, RZ ;  /* 0x000000171c1c7210 */ /* 0x004fca0007ffe0ff */
        /* <DEDUP_REMOVED lines=70> */
[----:B------:R-:W-:Y:S01]  /*09a0*/  IADD3 R7, PT, PT, R7, 0x10, RZ ;  /* 0x0000001007077810 */ /* 0x000fe20007ffe0ff */
[----:B---3--:R-:W-:Y:S01]  /*09b0*/  IMAD.WIDE R24, R27, 0x4, R18 ;  /* 0x000000041b187825 */ /* 0x008fe200078e0212 */
[----:B--2---:R-:W-:-:S05]  /*09c0*/  IADD3 R28, PT, PT, R28, R23, RZ ;  /* 0x000000171c1c7210 */ /* 0x004fca0007ffe0ff */
[----:B------:R0:W-:Y:S04]  /*09d0*/  REDG.E.MIN.S32.STRONG.GPU desc[UR8][R24.64], R28 ;  /* 0x0000001c1800798e */ /* 0x0001e8000c92e308 */
[----:B------:R-:W2:Y:S04]  /*09e0*/  LDG.E R27, desc[UR8][R20.64+0x1c] ;  /* 0x00001c08141b7981 */ /* 0x000ea8000c1e1900 */
[----:B------:R-:W3:Y:S04]  /*09f0*/  LDG.E R17, desc[UR8][R16.64+0x1c] ;  /* 0x00001c0810117981 */ /* 0x000ee8000c1e1900 */
[----:B------:R-:W3:Y:S01]  /*0a00*/  LDG.E R26, desc[UR8][R10.64] ;  /* 0x000000080a1a7981 */ /* 0x000ee2000c1e1900 */
[----:B------:R-:W-:Y:S01]  /*0a10*/  ISETP.NE.AND P0, PT, R7, RZ, PT ;  /* 0x000000ff0700720c */ /* 0x000fe20003f05270 */
[----:B------:R-:W-:-:S02]  /*0a20*/  VIADD R6, R6, 0x10 ;  /* 0x0000001006067836 */ /* 0x000fc40000000000 */
[----:B--2---:R-:W-:-:S04]  /*0a30*/  IMAD.WIDE R18, R27, 0x4, R18 ;  /* 0x000000041b127825 */ /* 0x004fc800078e0212 */
[----:B---3--:R-:W-:-:S05]  /*0a40*/  IMAD.IADD R23, R26, 0x1, R17 ;  /* 0x000000011a177824 */ /* 0x008fca00078e0211 */
[----:B------:R0:W-:Y:S01]  /*0a50*/  REDG.E.MIN.S32.STRONG.GPU desc[UR8][R18.64], R23 ;  /* 0x000000171200798e */ /* 0x0001e2000c92e308 */
[----:B------:R-:W-:Y:S05]  /*0a60*/  @P0 BRA `(.L_x_6) ;  /* 0xfffffff800640947 */ /* 0x000fea000383ffff */
.L_x_5:
[----:B------:R-:W-:Y:S05]  /*0a70*/  BSYNC.RECONVERGENT B2 ;  /* 0x0000000000027941 */ /* 0x000fea0003800200 */
.L_x_4:
[----:B------:R-:W-:-:S13]  /*0a80*/  LOP3.LUT P0, R12, R5, 0xf, RZ, 0xc0, !PT ;  /* 0x0000000f050c7812 */ /* 0x000fda000780c0ff */
[----:B------:R-:W-:Y:S05]  /*0a90*/  @!P0 BRA `(.L_x_3) ;  /* 0x0000000800008947 */ /* 0x000fea0003800000 */
[----:B------:R-:W-:Y:S01]  /*0aa0*/  ISETP.GE.U32.AND P0, PT, R12, 0x8, PT ;  /* 0x000000080c00780c */ /* 0x000fe20003f06070 */
[----:B------:R-:W-:Y:S01]  /*0ab0*/  BSSY.RECONVERGENT B2, `(.L_x_7) ;  /* 0x000003b000027945 */ /* 0x000fe20003800200 */
[----:B------:R-:W-:-:S04]  /*0ac0*/  LOP3.LUT R7, R5, 0x7, RZ, 0xc0, !PT ;  /* 0x0000000705077812 */ /* 0x000fc800078ec0ff */
[----:B------:R-:W-:-:S07]  /*0ad0*/  ISETP.NE.AND P1, PT, R7, RZ, PT ;  /* 0x000000ff0700720c */ /* 0x000fce0003f25270 */
[----:B------:R-:W-:Y:S06]  /*0ae0*/  @!P0 BRA `(.L_x_8) ;  /* 0x0000000000dc8947 */ /* 0x000fec0003800000 */
[----:B------:R-:W1:Y:S01]  /*0af0*/  LDC.64 R12, c[0x0][0x390] ;  /* 0x0000e400ff0c7b82 */ /* 0x000e620000000a00 */
[----:B------:R-:W-:Y:S01]  /*0b00*/  IADD3 R15, PT, PT, -R3, R6, RZ ;  /* 0x00000006030f7210 */ /* 0x000fe20007ffe1ff */
[----:B0-----:R-:W2:Y:S06]  /*0b10*/  LDG.E R18, desc[UR8][R10.64] ;  /* 0x000000080a127981 */ /* 0x001eac000c1e1900 */
[----:B------:R-:W0:Y:S01]  /*0b20*/  LDC.64 R16, c[0x0][0x388] ;  /* 0x0000e200ff107b82 */ /* 0x000e220000000a00 */
[----:B-1----:R-:W-:-:S05]  /*0b30*/  IMAD.WIDE R12, R15, 0x4, R12 ;  /* 0x000000040f0c7825 */ /* 0x002fca00078e020c */
[----:B------:R-:W2:Y:S01]  /*0b40*/  LDG.E R21, desc[UR8][R12.64] ;  /* 0x000000080c157981 */ /* 0x000ea2000c1e1900 */
[----:B0-----:R-:W-:Y:S02]  /*0b50*/  IMAD.WIDE R16, R15, 0x4, R16 ;  /* 0x000000040f107825 */ /* 0x001fe400078e0210 */
[----:B------:R-:W0:Y:S03]  /*0b60*/  LDC.64 R14, c[0x0][0x3c8] ;  /* 0x0000f200ff0e7b82 */ /* 0x000e260000000a00 */
[----:B------:R-:W0:Y:S01]  /*0b70*/  LDG.E R19, desc[UR8][R16.64] ;  /* 0x0000000810137981 */ /* 0x000e22000c1e1900 */
[----:B--2---:R-:W-:Y:S02]  /*0b80*/  IMAD.IADD R23, R18, 0x1, R21 ;  /* 0x0000000112177824 */ /* 0x004fe400078e0215 */
[----:B0-----:R-:W-:-:S05]  /*0b90*/  IMAD.WIDE R18, R19, 0x4, R14 ;  /* 0x0000000413127825 */ /* 0x001fca00078e020e */
[----:B------:R0:W-:Y:S04]  /*0ba0*/  REDG.E.MIN.S32.STRONG.GPU desc[UR8][R18.64], R23 ;  /* 0x000000171200798e */ /* 0x0001e8000c92e308 */
[----:B------:R-:W2:Y:S04]  /*0bb0*/  LDG.E R20, desc[UR8][R10.64] ;  /* 0x000000080a147981 */ /* 0x000ea8000c1e1900 */
[----:B------:R-:W2:Y:S04]  /*0bc0*/  LDG.E R25, desc[UR8][R12.64+0x4] ;  /* 0x000004080c197981 */ /* 0x000ea8000c1e1900 */
[----:B------:R-:W3:Y:S01]  /*0bd0*/  LDG.E R21, desc[UR8][R16.64+0x4] ;  /* 0x0000040810157981 */ /* 0x000ee2000c1e1900 */
[----:B--2---:R-:W-:Y:S01]  /*0be0*/  IADD3 R25, PT, PT, R20, R25, RZ ;  /* 0x0000001914197210 */ /* 0x004fe20007ffe0ff */
[----:B---3--:R-:W-:-:S05]  /*0bf0*/  IMAD.WIDE R20, R21, 0x4, R14 ;  /* 0x0000000415147825 */ /* 0x008fca00078e020e */
[----:B------:R1:W-:Y:S04]  /*0c00*/  REDG.E.MIN.S32.STRONG.GPU desc[UR8][R20.64], R25 ;  /* 0x000000191400798e */ /* 0x0003e8000c92e308 */
[----:B------:R-:W2:Y:S04]  /*0c10*/  LDG.E R22, desc[UR8][R10.64] ;  /* 0x000000080a167981 */ /* 0x000ea8000c1e1900 */
[----:B------:R-:W2:Y:S04]  /*0c20*/  LDG.E R29, desc[UR8][R12.64+0x8] ;  /* 0x000008080c1d7981 */ /* 0x000ea8000c1e1900 */
[----:B------:R-:W0:Y:S01]  /*0c30*/  LDG.E R27, desc[UR8][R16.64+0x8] ;  /* 0x00000808101b7981 */ /* 0x000e22000c1e1900 */
[----:B--2---:R-:W-:-:S02]  /*0c40*/  IMAD.IADD R29, R22, 0x1, R29 ;  /* 0x00000001161d7824 */ /* 0x004fc400078e021d */
[----:B0-----:R-:W-:-:S05]  /*0c50*/  IMAD.WIDE R18, R27, 0x4, R14 ;  /* 0x000000041b127825 */ /* 0x001fca00078e020e */
[----:B------:R0:W-:Y:S04]  /*0c60*/  REDG.E.MIN.S32.STRONG.GPU desc[UR8][R18.64], R29 ;  /* 0x0000001d1200798e */ /* 0x0001e8000c92e308 */
[----:B------:R-:W2:Y:S04]  /*0c70*/  LDG.E R22, desc[UR8][R10.64] ;  /* 0x000000080a167981 */ /* 0x000ea8000c1e1900 */
[----:B------:R-:W2:Y:S04]  /*0c80*/  LDG.E R27, desc[UR8][R12.64+0xc] ;  /* 0x00000c080c1b7981 */ /* 0x000ea8000c1e1900 */
[----:B------:R-:W1:Y:S01]  /*0c90*/  LDG.E R23, desc[UR8][R16.64+0xc] ;  /* 0x00000c0810177981 */ /* 0x000e62000c1e1900 */
[----:B--2---:R-:W-:Y:S01]  /*0ca0*/  IADD3 R27, PT, PT, R22, R27, RZ ;  /* 0x0000001b161b7210 */ /* 0x004fe20007ffe0ff */
[----:B-1----:R-:W-:-:S05]  /*0cb0*/  IMAD.WIDE R20, R23, 0x4, R14 ;  /* 0x0000000417147825 */ /* 0x002fca00078e020e */
        /* <DEDUP_REMOVED lines=20> */
[----:B------:R-:W3:Y:S04]  /*0e00*/  LDG.E R25, desc[UR8][R12.64+0x1c] ;  /* 0x00001c080c197981 */ /* 0x000ee8000c1e1900 */
[----:B------:R-:W3:Y:S01]  /*0e10*/  LDG.E R22, desc[UR8][R10.64] ;  /* 0x000000080a167981 */ /* 0x000ee2000c1e1900 */
[----:B--2---:R-:W-:Y:S01]  /*0e20*/  IMAD.WIDE R14, R23, 0x4, R14 ;  /* 0x00000004170e7825 */ /* 0x004fe200078e020e */
[----:B---3--:R-:W-:-:S05]  /*0e30*/  IADD3 R25, PT, PT, R22, R25, RZ ;  /* 0x0000001916197210 */ /* 0x008fca0007ffe0ff */
[----:B------:R1:W-:Y:S01]  /*0e40*/  REDG.E.MIN.S32.STRONG.GPU desc[UR8][R14.64], R25 ;  /* 0x000000190e00798e */ /* 0x0003e2000c92e308 */
[----:B------:R-:W-:-:S07]  /*0e50*/  VIADD R6, R6, 0x8 ;  /* 0x0000000806067836 */ /* 0x000fce0000000000 */
.L_x_8:
[----:B------:R-:W-:Y:S05]  /*0e60*/  BSYNC.RECONVERGENT B2 ;  /* 0x0000000000027941 */ /* 0x000fea0003800200 */
.L_x_7:
[----:B------:R-:W-:Y:S05]  /*0e70*/  @!P1 BRA `(.L_x_3) ;  /* 0x0000000400089947 */ /* 0x000fea0003800000 */
[----:B------:R-:W-:Y:S01]  /*0e80*/  ISETP.GE.U32.AND P0, PT, R7, 0x4, PT ;  /* 0x000000040700780c */ /* 0x000fe20003f06070 */
[----:B------:R-:W-:Y:S01]  /*0e90*/  BSSY.RECONVERGENT B2, `(.L_x_9) ;  /* 0x0000023000027945 */ /* 0x000fe20003800200 */
[----:B------:R-:W-:-:S04]  /*0ea0*/  LOP3.LUT R5, R5, 0x3, RZ, 0xc0, !PT ;  /* 0x0000000305057812 */ /* 0x000fc800078ec0ff */
[----:B------:R-:W-:-:S07]  /*0eb0*/  ISETP.NE.AND P1, PT, R5, RZ, PT ;  /* 0x000000ff0500720c */ /* 0x000fce0003f25270 */
[----:B------:R-:W-:Y:S06]  /*0ec0*/  @!P0 BRA `(.L_x_10) ;  /* 0x00000000007c8947 */ /* 0x000fec0003800000 */
[----:B------:R-:W2:Y:S01]  /*0ed0*/  LDC.64 R12, c[0x0][0x390] ;  /* 0x0000e400ff0c7b82 */ /* 0x000ea20000000a00 */
[----:B------:R-:W-:-:S07]  /*0ee0*/  IADD3 R7, PT, PT, -R3, R6, RZ ;  /* 0x0000000603077210 */ /* 0x000fce0007ffe1ff */
[----:B-1----:R-:W1:Y:S08]  /*0ef0*/  LDC.64 R14, c[0x0][0x388] ;  /* 0x0000e200ff0e7b82 */ /* 0x002e700000000a00 */
[----:B------:R-:W3:Y:S01]  /*0f00*/  LDC.64 R16, c[0x0][0x3c8] ;  /* 0x0000f200ff107b82 */ /* 0x000ee20000000a00 */
[----:B--2---:R-:W-:-:S05]  /*0f10*/  IMAD.WIDE R12, R7, 0x4, R12 ;  /* 0x00000004070c7825 */ /* 0x004fca00078e020c */
[----:B0-----:R-:W2:Y:S01]  /*0f20*/  LDG.E R18, desc[UR8][R12.64] ;  /* 0x000000080c127981 */ /* 0x001ea2000c1e1900 */
[----:B-1----:R-:W-:-:S03]  /*0f30*/  IMAD.WIDE R14, R7, 0x4, R14 ;  /* 0x00000004070e7825 */ /* 0x002fc600078e020e */
[----:B------:R-:W2:Y:S04]  /*0f40*/  LDG.E R7, desc[UR8][R10.64] ;  /* 0x000000080a077981 */ /* 0x000ea8000c1e1900 */
[----:B------:R-:W3:Y:S01]  /*0f50*/  LDG.E R19, desc[UR8][R14.64] ;  /* 0x000000080e137981 */ /* 0x000ee2000c1e1900 */
[----:B--2---:R-:W-:Y:S02]  /*0f60*/  IMAD.IADD R7, R7, 0x1, R18 ;  /* 0x0000000107077824 */ /* 0x004fe400078e0212 */
[----:B---3--:R-:W-:-:S05]  /*0f70*/  IMAD.WIDE R18, R19, 0x4, R16 ;  /* 0x0000000413127825 */ /* 0x008fca00078e0210 */
[----:B------:R0:W-:Y:S04]  /*0f80*/  REDG.E.MIN.S32.STRONG.GPU desc[UR8][R18.64], R7 ;  /* 0x000000071200798e */ /* 0x0001e8000c92e308 */
[----:B------:R-:W2:Y:S04]  /*0f90*/  LDG.E R20, desc[UR8][R10.64] ;  /* 0x000000080a147981 */ /* 0x000ea8000c1e1900 */
[----:B------:R-:W2:Y:S04]  /*0fa0*/  LDG.E R23, desc[UR8][R12.64+0x4] ;  /* 0x000004080c177981 */ /* 0x000ea8000c1e1900 */
[----:B------:R-:W3:Y:S01]  /*0fb0*/  LDG.E R21, desc[UR8][R14.64+0x4] ;  /* 0x000004080e157981 */ /* 0x000ee2000c1e1900 */
[----:B--2---:R-:W-:Y:S01]  /*0fc0*/  IADD3 R23, PT, PT, R20, R23, RZ ;  /* 0x0000001714177210 */ /* 0x004fe20007ffe0ff */
[----:B---3--:R-:W-:-:S05]  /*0fd0*/  IMAD.WIDE R20, R21, 0x4, R16 ;  /* 0x0000000415147825 */ /* 0x008fca00078e0210 */
[----:B------:R2:W-:Y:S04]  /*0fe0*/  REDG.E.MIN.S32.STRONG.GPU desc[UR8][R20.64], R23 ;  /* 0x000000171400798e */ /* 0x0005e8000c92e308 */
[----:B------:R-:W3:Y:S04]  /*0ff0*/  LDG.E R22, desc[UR8][R10.64] ;  /* 0x000000080a167981 */ /* 0x000ee8000c1e1900 */
[----:B------:R-:W3:Y:S04]  /*1000*/  LDG.E R27, desc[UR8][R12.64+0x8] ;  /* 0x000008080c1b7981 */ /* 0x000ee8000c1e1900 */
[----:B------:R-:W0:Y:S01]  /*1010*/  LDG.E R25, desc[UR8][R14.64+0x8] ;  /* 0x000008080e197981 */ /* 0x000e22000c1e1900 */
[----:B---3--:R-:W-:Y:S01]  /*1020*/  IADD3 R27, PT, PT, R22, R27, RZ ;  /* 0x0000001b161b7210 */ /* 0x008fe20007ffe0ff */
[----:B0-----:R-:W-:-:S05]  /*1030*/  IMAD.WIDE R18, R25, 0x4, R16 ;  /* 0x0000000419127825 */ /* 0x001fca00078e0210 */
[----:B------:R2:W-:Y:S04]  /*1040*/  REDG.E.MIN.S32.STRONG.GPU desc[UR8][R18.64], R27 ;  /* 0x0000001b1200798e */ /* 0x0005e8000c92e308 */
[----:B------:R-:W3:Y:S04]  /*1050*/  LDG.E R7, desc[UR8][R14.64+0xc] ;  /* 0x00000c080e077981 */ /* 0x000ee8000c1e1900 */
[----:B------:R-:W4:Y:S04]  /*1060*/  LDG.E R25, desc[UR8][R12.64+0xc] ;  /* 0x00000c080c197981 */ /* 0x000f28000c1e1900 */
[----:B------:R-:W4:Y:S01]  /*1070*/  LDG.E R22, desc[UR8][R10.64] ;  /* 0x000000080a167981 */ /* 0x000f22000c1e1900 */
[----:B---3--:R-:W-:-:S04]  /*1080*/  IMAD.WIDE R16, R7, 0x4, R16 ;  /* 0x0000000407107825 */ /* 0x008fc800078e0210 */
[----:B----4-:R-:W-:-:S05]  /*1090*/  IMAD.IADD R25, R22, 0x1, R25 ;  /* 0x0000000116197824 */ /* 0x010fca00078e0219 */
[----:B------:R2:W-:Y:S01]  /*10a0*/  REDG.E.MIN.S32.STRONG.GPU desc[UR8][R16.64], R25 ;  /* 0x000000191000798e */ /* 0x0005e2000c92e308 */
[----:B------:R-:W-:-:S07]  /*10b0*/  IADD3 R6, PT, PT, R6, 0x4, RZ ;  /* 0x0000000406067810 */ /* 0x000fce0007ffe0ff */
.L_x_10:
[----:B------:R-:W-:Y:S05]  /*10c0*/  BSYNC.RECONVERGENT B2 ;  /* 0x0000000000027941 */ /* 0x000fea0003800200 */
.L_x_9:
[----:B------:R-:W-:Y:S05]  /*10d0*/  @!P1 BRA `(.L_x_3) ;  /* 0x0000000000709947 */ /* 0x000fea0003800000 */
[----:B------:R-:W3:Y:S01]  /*10e0*/  LDC.64 R12, c[0x0][0x390] ;  /* 0x0000e400ff0c7b82 */ /* 0x000ee20000000a00 */
[----:B--2---:R-:W-:Y:S01]  /*10f0*/  IADD3 R17, PT, PT, -R3, R6, RZ ;  /* 0x0000000603117210 */ /* 0x004fe20007ffe1ff */
[----:B------:R-:W2:Y:S06]  /*1100*/  LDG.E R16, desc[UR8][R10.64] ;  /* 0x000000080a107981 */ /* 0x000eac000c1e1900 */
[----:B-1----:R-:W1:Y:S01]  /*1110*/  LDC.64 R14, c[0x0][0x388] ;  /* 0x0000e200ff0e7b82 */ /* 0x002e620000000a00 */
[----:B---3--:R-:W-:-:S07]  /*1120*/  IMAD.WIDE R6, R17, 0x4, R12 ;  /* 0x0000000411067825 */ /* 0x008fce00078e020c */
[----:B------:R-:W3:Y:S01]  /*1130*/  LDC.64 R12, c[0x0][0x3c8] ;  /* 0x0000f200ff0c7b82 */ /* 0x000ee20000000a00 */
[----:B0-----:R-:W2:Y:S01]  /*1140*/  LDG.E R19, desc[UR8][R6.64] ;  /* 0x0000000806137981 */ /* 0x001ea2000c1e1900 */
[----:B-1----:R-:W-:-:S05]  /*1150*/  IMAD.WIDE R14, R17, 0x4, R14 ;  /* 0x00000004110e7825 */ /* 0x002fca00078e020e */
[----:B------:R-:W3:Y:S01]  /*1160*/  LDG.E R17, desc[UR8][R14.64] ;  /* 0x000000080e117981 */ /* 0x000ee2000c1e1900 */
[----:B------:R-:W-:Y:S01]  /*1170*/  ISETP.NE.AND P0, PT, R5, 0x1, PT ;  /* 0x000000010500780c */ /* 0x000fe20003f05270 */
[----:B--2---:R-:W-:Y:S02]  /*1180*/  IMAD.IADD R19, R16, 0x1, R19 ;  /* 0x0000000110137824 */ /* 0x004fe400078e0213 */
[----:B---3--:R-:W-:-:S05]  /*1190*/  IMAD.WIDE R16, R17, 0x4, R12 ;  /* 0x0000000411107825 */ /* 0x008fca00078e020c */
[----:B------:R3:W-:Y:S05]  /*11a0*/  REDG.E.MIN.S32.STRONG.GPU desc[UR8][R16.64], R19 ;  /* 0x000000131000798e */ /* 0x0007ea000c92e308 */
[----:B------:R-:W-:Y:S05]  /*11b0*/  @!P0 BRA `(.L_x_3) ;  /* 0x0000000000388947 */ /* 0x000fea0003800000 */
[----:B---3--:R-:W2:Y:S04]  /*11c0*/  LDG.E R16, desc[UR8][R10.64] ;  /* 0x000000080a107981 */ /* 0x008ea8000c1e1900 */
[----:B------:R-:W2:Y:S04]  /*11d0*/  LDG.E R19, desc[UR8][R6.64+0x4] ;  /* 0x0000040806137981 */ /* 0x000ea8000c1e1900 */
[----:B------:R-:W3:Y:S01]  /*11e0*/  LDG.E R17, desc[UR8][R14.64+0x4] ;  /* 0x000004080e117981 */ /* 0x000ee2000c1e1900 */
[----:B------:R-:W-:Y:S02]  /*11f0*/  ISETP.NE.AND P0, PT, R5, 0x2, PT ;  /* 0x000000020500780c */ /* 0x000fe40003f05270 */
[----:B--2---:R-:W-:Y:S01]  /*1200*/  IADD3 R19, PT, PT, R16, R19, RZ ;  /* 0x0000001310137210 */ /* 0x004fe20007ffe0ff */
[----:B---3--:R-:W-:-:S05]  /*1210*/  IMAD.WIDE R16, R17, 0x4, R12 ;  /* 0x0000000411107825 */ /* 0x008fca00078e020c */
[----:B------:R4:W-:Y:S05]  /*1220*/  REDG.E.MIN.S32.STRONG.GPU desc[UR8][R16.64], R19 ;  /* 0x000000131000798e */ /* 0x0009ea000c92e308 */
[----:B------:R-:W-:Y:S05]  /*1230*/  @!P0 BRA `(.L_x_3) ;  /* 0x0000000000188947 */ /* 0x000fea0003800000 */
[----:B------:R-:W2:Y:S04]  /*1240*/  LDG.E R15, desc[UR8][R14.64+0x8] ;  /* 0x000008080e0f7981 */ /* 0x000ea8000c1e1900 */
[----:B------:R-:W3:Y:S04]  /*1250*/  LDG.E R10, desc[UR8][R10.64] ;  /* 0x000000080a0a7981 */ /* 0x000ee8000c1e1900 */
[----:B------:R-:W3:Y:S01]  /*1260*/  LDG.E R7, desc[UR8][R6.64+0x8] ;  /* 0x0000080806077981 */ /* 0x000ee2000c1e1900 */
[----:B--2---:R-:W-:Y:S01]  /*1270*/  IMAD.WIDE R12, R15, 0x4, R12 ;  /* 0x000000040f0c7825 */ /* 0x004fe200078e020c */
[----:B---3--:R-:W-:-:S05]  /*1280*/  IADD3 R5, PT, PT, R10, R7, RZ ;  /* 0x000000070a057210 */ /* 0x008fca0007ffe0ff */
[----:B------:R0:W-:Y:S02]  /*1290*/  REDG.E.MIN.S32.STRONG.GPU desc[UR8][R12.64], R5 ;  /* 0x000000050c00798e */ /* 0x0001e4000c92e308 */
.L_x_3:
[----:B------:R-:W-:Y:S05]  /*12a0*/  BSYNC.RECONVERGENT B0 ;  /* 0x0000000000007941 */ /* 0x000fea0003800200 */
.L_x_2:
[----:B0-----:R-:W5:Y:S01]  /*12b0*/  LDG.E R5, desc[UR8][R8.64] ;  /* 0x0000000808057981 */ /* 0x001f62000c1e1900 */
[----:B------:R-:W-:-:S05]  /*12c0*/  VIADD R4, R4, UR4 ;  /* 0x0000000404047c36 */ /* 0x000fca0008000000 */
[----:B-----5:R-:W-:-:S13]  /*12d0*/  ISETP.GE.AND P0, PT, R4, R5, PT ;  /* 0x000000050400720c */ /* 0x020fda0003f06270 */
[----:B------:R-:W-:Y:S05]  /*12e0*/  @!P0 BRA `(.L_x_11) ;  /* 0xffffffec009c8947 */ /* 0x000fea000383ffff */
.L_x_1:
[----:B------:R-:W-:Y:S05]  /*12f0*/  BSYNC.RECONVERGENT B1 ;  /* 0x0000000000017941 */ /* 0x000fea0003800200 */
.L_x_0:
[----:B------:R-:W-:Y:S06]  /*1300*/  BAR.SYNC.DEFER_BLOCKING 0x0 ;  /* 0x0000000000007b1d */ /* 0x000fec0000010000 */
[----:B------:R-:W2:Y:S02]  /*1310*/  LDG.E R3, desc[UR8][R8.64] ;  /* 0x0000000808037981 */ /* 0x000ea4000c1e1900 */
[----:B--2---:R-:W-:-:S13]  /*1320*/  ISETP.GE.AND P0, PT, R2, R3, PT ;  /* 0x000000030200720c */ /* 0x004fda0003f06270 */
[----:B------:R-:W-:Y:S05]  /*1330*/  @P0 EXIT ;  /* 0x000000000000094d */ /* 0x000fea0003800000 */
[----:B------:R-:W0:Y:S01]  /*1340*/  LDC.64 R4, c[0x0][0x380] ;  /* 0x0000e000ff047b82 */ /* 0x000e220000000a00 */
[----:B-1-34-:R-:W-:Y:S02]  /*1350*/  MOV R19, R3 ;  /* 0x0000000300137202 */ /* 0x01afe40000000f00 */
[----:B-----5:R-:W-:-:S05]  /*1360*/  IADD3 R3, PT, PT, R0, -0x1, RZ ;  /* 0xffffffff00037810 */ /* 0x020fca0007ffe0ff */
[----:B------:R-:W1:Y:S08]  /*1370*/  LDC.64 R6, c[0x0][0x3b8] ;  /* 0x0000ee00ff067b82 */ /* 0x000e700000000a00 */
[----:B------:R-:W2:Y:S08]  /*1380*/  LDC.64 R8, c[0x0][0x3c0] ;  /* 0x0000f000ff087b82 */ /* 0x000eb00000000a00 */
[----:B------:R-:W3:Y:S02]  /*1390*/  LDC.64 R10, c[0x0][0x3c8] ;  /* 0x0000f200ff0a7b82 */ /* 0x000ee40000000a00 */
.L_x_14:
[----:B---3--:R-:W-:-:S04]  /*13a0*/  IMAD.WIDE.U32 R12, R2, 0x4, R10 ;  /* 0x00000004020c7825 */ /* 0x008fc800078e000a */
[----:B--2---:R-:W-:Y:S01]  /*13b0*/  IMAD.WIDE.U32 R16, R2, 0x4, R8 ;  /* 0x0000000402107825 */ /* 0x004fe200078e0008 */
[----:B------:R-:W2:Y:S04]  /*13c0*/  LDG.E R21, desc[UR8][R12.64] ;  /* 0x000000080c157981 */ /* 0x000ea8000c1e1900 */
[----:B------:R-:W2:Y:S01]  /*13d0*/  LDG.E R14, desc[UR8][R16.64] ;  /* 0x00000008100e7981 */ /* 0x000ea2000c1e1900 */
[----:B------:R-:W-:Y:S01]  /*13e0*/  BSSY.RECONVERGENT B0, `(.L_x_12) ;  /* 0x0000037000007945 */ /* 0x000fe20003800200 */
[----:B--2---:R-:W-:-:S13]  /*13f0*/  ISETP.GE.AND P0, PT, R21, R14, PT ;  /* 0x0000000e1500720c */ /* 0x004fda0003f06270 */
[----:B------:R-:W-:Y:S05]  /*1400*/  @P0 BRA `(.L_x_13) ;  /* 0x0000000000d00947 */ /* 0x000fea0003800000 */
[----:B0-----:R-:W-:Y:S01]  /*1410*/  IMAD.WIDE.U32 R18, R2, 0x4, R4 ;  /* 0x0000000402127825 */ /* 0x001fe200078e0004 */
[----:B------:R0:W-:Y:S04]  /*1420*/  STG.E desc[UR8][R16.64], R21 ;  /* 0x0000001510007986 */ /* 0x0001e8000c101908 */
[----:B------:R-:W2:Y:S04]  /*1430*/  LDG.E R14, desc[UR8][R18.64+0x4] ;  /* 0x00000408120e7981 */ /* 0x000ea8000c1e1900 */
[----:B------:R3:W4:Y:S01]  /*1440*/  LDG.E R13, desc[UR8][R18.64] ;  /* 0x00000008120d7981 */ /* 0x000722000c1e1900 */
[----:B------:R-:W-:-:S02]  /*1450*/  IABS R12, R0 ;  /* 0x00000000000c7213 */ /* 0x000fc40000000000 */
[----:B0-----:R-:W-:Y:S02]  /*1460*/  IABS R21, R0 ;  /* 0x0000000000157213 */ /* 0x001fe40000000000 */
[----:B------:R-:W0:Y:S08]  /*1470*/  I2F.RP R20, R12 ;  /* 0x0000000c00147306 */ /* 0x000e300000209400 */
[----:B0-----:R-:W0:Y:S02]  /*1480*/  MUFU.RCP R20, R20 ;  /* 0x0000001400147308 */ /* 0x001e240000001000 */
[----:B0-----:R-:W-:-:S06]  /*1490*/  VIADD R15, R20, 0xffffffe ;  /* 0x0ffffffe140f7836 */ /* 0x001fcc0000000000 */
[----:B------:R-:W0:Y:S02]  /*14a0*/  F2I.FTZ.U32.TRUNC.NTZ R15, R15 ;  /* 0x0000000f000f7305 */ /* 0x000e24000021f000 */
[----:B0-----:R-:W-:-:S05]  /*14b0*/  IADD3 R23, PT, PT, RZ, -R15, RZ ;  /* 0x8000000fff177210 */ /* 0x001fca0007ffe0ff */
[----:B---3--:R-:W-:Y:S02]  /*14c0*/  IMAD R19, R23, R12, RZ ;  /* 0x0000000c17137224 */ /* 0x008fe400078e02ff */
[----:B------:R-:W-:Y:S01]  /*14d0*/  HFMA2 R23, -RZ, RZ, 0, 5.9604644775390625e-08 ;  /* 0x00000001ff177431 */ /* 0x000fe200000001ff */
[----:B--2---:R-:W-:Y:S01]  /*14e0*/  IADD3 R17, PT, PT, R3, R14, RZ ;  /* 0x0000000e03117210 */ /* 0x004fe20007ffe0ff */
[----:B------:R-:W-:-:S03]  /*14f0*/  IMAD.MOV.U32 R14, RZ, RZ, RZ ;  /* 0x000000ffff0e7224 */ /* 0x000fc600078e00ff */
[----:B------:R-:W-:Y:S01]  /*1500*/  IABS R16, R17 ;  /* 0x0000001100107213 */ /* 0x000fe20000000000 */
[----:B------:R-:W-:Y:S01]  /*1510*/  IMAD.HI.U32 R14, R15, R19, R14 ;  /* 0x000000130f0e7227 */ /* 0x000fe200078e000e */
[----:B----4-:R-:W-:Y:S02]  /*1520*/  IABS R18, R13 ;  /* 0x0000000d00127213 */ /* 0x010fe40000000000 */
[----:B------:R-:W-:Y:S02]  /*1530*/  MOV R15, R16 ;  /* 0x00000010000f7202 */ /* 0x000fe40000000f00 */
[----:B------:R-:W-:Y:S01]  /*1540*/  IADD3 R19, PT, PT, RZ, -R21, RZ ;  /* 0x80000015ff137210 */ /* 0x000fe20007ffe0ff */
[----:B------:R-:W-:Y:S01]  /*1550*/  IMAD.MOV.U32 R21, RZ, RZ, R18 ;  /* 0x000000ffff157224 */ /* 0x000fe200078e0012 */
[-C--:B------:R-:W-:Y:S01]  /*1560*/  LOP3.LUT R17, R17, R0.reuse, RZ, 0x3c, !PT ;  /* 0x0000000011117212 */ /* 0x080fe200078e3cff */
[----:B------:R-:W-:Y:S01]  /*1570*/  IMAD.HI.U32 R16, R14, R15, RZ ;  /* 0x0000000f0e107227 */ /* 0x000fe200078e00ff */
[----:B------:R-:W-:-:S02]  /*1580*/  LOP3.LUT R13, R13, R0, RZ, 0x3c, !PT ;  /* 0x000000000d0d7212 */ /* 0x000fc400078e3cff */
[----:B------:R-:W-:Y:S01]  /*1590*/  ISETP.GE.AND P0, PT, R17, RZ, PT ;  /* 0x000000ff1100720c */ /* 0x000fe20003f06270 */
[----:B------:R-:W-:Y:S01]  /*15a0*/  IMAD.HI.U32 R18, R14, R21, RZ ;  /* 0x000000150e127227 */ /* 0x000fe200078e00ff */
[----:B------:R-:W-:Y:S02]  /*15b0*/  ISETP.GE.AND P1, PT, R13, RZ, PT ;  /* 0x000000ff0d00720c */ /* 0x000fe40003f26270 */
[----:B------:R-:W-:Y:S01]  /*15c0*/  LOP3.LUT R17, RZ, R0, RZ, 0x33, !PT ;  /* 0x00000000ff117212 */ /* 0x000fe200078e33ff */
[-C--:B------:R-:W-:Y:S02]  /*15d0*/  IMAD R15, R16, R19.reuse, R15 ;  /* 0x00000013100f7224 */ /* 0x080fe400078e020f */
[----:B------:R-:W-:-:S03]  /*15e0*/  IMAD R19, R18, R19, R21 ;  /* 0x0000001312137224 */ /* 0x000fc600078e0215 */
[C---:B------:R-:W-:Y:S02]  /*15f0*/  ISETP.GT.U32.AND P4, PT, R12.reuse, R15, PT ;  /* 0x0000000f0c00720c */ /* 0x040fe40003f84070 */
[----:B------:R-:W-:-:S11]  /*1600*/  ISETP.GT.U32.AND P5, PT, R12, R19, PT ;  /* 0x000000130c00720c */ /* 0x000fd60003fa4070 */
[-C--:B------:R-:W-:Y:S01]  /*1610*/  @!P4 IADD3 R15, PT, PT, R15, -R12.reuse, RZ ;  /* 0x8000000c0f0fc210 */ /* 0x080fe20007ffe0ff */
[----:B------:R-:W-:Y:S01]  /*1620*/  @!P4 VIADD R16, R16, 0x1 ;  /* 0x000000011010c836 */ /* 0x000fe20000000000 */
[-C--:B------:R-:W-:Y:S02]  /*1630*/  @!P5 IADD3 R19, PT, PT, R19, -R12.reuse, RZ ;  /* 0x8000000c1313d210 */ /* 0x080fe40007ffe0ff */
[-C--:B------:R-:W-:Y:S02]  /*1640*/  ISETP.GE.U32.AND P2, PT, R15, R12.reuse, PT ;  /* 0x0000000c0f00720c */ /* 0x080fe40003f46070 */
[----:B------:R-:W-:Y:S01]  /*1650*/  ISETP.GE.U32.AND P3, PT, R19, R12, PT ;  /* 0x0000000c1300720c */ /* 0x000fe20003f66070 */
[----:B------:R-:W0:Y:S01]  /*1660*/  LDC.64 R14, c[0x0][0x3a0] ;  /* 0x0000e800ff0e7b82 */ /* 0x000e220000000a00 */
[----:B------:R-:W-:-:S07]  /*1670*/  @!P5 IADD3 R18, PT, PT, R18, 0x1, RZ ;  /* 0x000000011212d810 */ /* 0x000fce0007ffe0ff */
[----:B------:R-:W2:Y:S02]  /*1680*/  LDC.64 R12, c[0x0][0x398] ;  /* 0x0000e600ff0c7b82 */ /* 0x000ea40000000a00 */
[----:B------:R-:W-:Y:S02]  /*1690*/  @P2 IADD3 R16, PT, PT, R16, 0x1, RZ ;  /* 0x0000000110102810 */ /* 0x000fe40007ffe0ff */
[----:B------:R-:W-:Y:S01]  /*16a0*/  @P3 VIADD R18, R18, 0x1 ;  /* 0x0000000112123836 */ /* 0x000fe20000000000 */
[----:B------:R-:W-:Y:S02]  /*16b0*/  ISETP.NE.AND P2, PT, R0, RZ, PT ;  /* 0x000000ff0000720c */ /* 0x000fe40003f45270 */
[----:B------:R-:W-:Y:S02]  /*16c0*/  @!P0 IADD3 R16, PT, PT, -R16, RZ, RZ ;  /* 0x000000ff10108210 */ /* 0x000fe40007ffe1ff */
[----:B------:R-:W-:Y:S02]  /*16d0*/  @!P1 IADD3 R18, PT, PT, -R18, RZ, RZ ;  /* 0x000000ff12129210 */ /* 0x000fe40007ffe1ff */
[----:B------:R-:W-:-:S02]  /*16e0*/  SEL R16, R17, R16, !P2 ;  /* 0x0000001011107207 */ /* 0x000fc40005000000 */
[----:B------:R-:W-:-:S05]  /*16f0*/  SEL R17, R17, R18, !P2 ;  /* 0x0000001211117207 */ /* 0x000fca0005000000 */
[----:B------:R-:W-:Y:S02]  /*1700*/  IMAD.IADD R21, R16, 0x1, -R17 ;  /* 0x0000000110157824 */ /* 0x000fe400078e0a11 */
[----:B-1----:R-:W-:-:S05]  /*1710*/  IMAD.WIDE.U32 R16, R2, 0x4, R6 ;  /* 0x0000000402107825 */ /* 0x002fca00078e0006 */
[----:B------:R3:W-:Y:S04]  /*1720*/  STG.E desc[UR8][R16.64], R21 ;  /* 0x0000001510007986 */ /* 0x0007e8000c101908 */
[----:B0-----:R3:W-:Y:S04]  /*1730*/  STG.E desc[UR8][R14.64], R23 ;  /* 0x000000170e007986 */ /* 0x0017e8000c101908 */
[----:B--2---:R3:W5:Y:S02]  /*1740*/  LDG.E R19, desc[UR8][R12.64] ;  /* 0x000000080c137981 */ /* 0x004764000c1e1900 */
.L_x_13:
[----:B------:R-:W-:Y:S05]  /*1750*/  BSYNC.RECONVERGENT B0 ;  /* 0x0000000000007941 */ /* 0x000fea0003800200 */
.L_x_12:
[----:B------:R-:W-:-:S04]  /*1760*/  IADD3 R2, PT, PT, R2, UR4, RZ ;  /* 0x0000000402027c10 */ /* 0x000fc8000fffe0ff */
[----:B-----5:R-:W-:-:S13]  /*1770*/  ISETP.GE.AND P0, PT, R2, R19, PT ;  /* 0x000000130200720c */ /* 0x020fda0003f06270 */
[----:B------:R-:W-:Y:S05]  /*1780*/  @!P0 BRA `(.L_x_14) ;  /* 0xfffffffc00048947 */ /* 0x000fea000383ffff */
[----:B------:R-:W-:Y:S05]  /*1790*/  EXIT ;  /* 0x000000000000794d */ /* 0x000fea0003800000 */
.L_x_15:
[----:B------:R-:W-:-:S00]  /*17a0*/  BRA `(.L_x_15) ;  /* 0xfffffffc00fc7947 */ /* 0x000fc0000383ffff */
[----:B------:R-:W-:-:S00]  /*17b0*/  NOP ;  /* 0x0000000000007918 */ /* 0x000fc00000000000 */
        /* <DEDUP_REMOVED lines=12> */
.L_x_32:


//--------------------- .text._Z8dijkstraPiS_S_S_S_S_S_S_ --------------------------
	.section	.text._Z8dijkstraPiS_S_S_S_S_S_S_,"ax",@progbits
	.align	128
        .global         _Z8dijkstraPiS_S_S_S_S_S_S_
        .type           _Z8dijkstraPiS_S_S_S_S_S_S_,@function
        .size           _Z8dijkstraPiS_S_S_S_S_S_S_,(.L_x_33 - _Z8dijkstraPiS_S_S_S_S_S_S_)
        .other          _Z8dijkstraPiS_S_S_S_S_S_S_,@"STO_CUDA_ENTRY STV_DEFAULT"
_Z8dijkstraPiS_S_S_S_S_S_S_:
.text._Z8dijkstraPiS_S_S_S_S_S_S_:
[----:B------:R-:W-:Y:S08]  /*0000*/  LDC R1, c[0x0][0x37c] ;  /* 0x0000df00ff017b82 */ /* 0x000ff00000000800 */
[----:B------:R-:W0:Y:S01]  /*0010*/  LDC.64 R2, c[0x0][0x3a0] ;  /* 0x0000e800ff027b82 */ /* 0x000e220000000a00 */
[----:B------:R-:W0:Y:S02]  /*0020*/  LDCU.64 UR10, c[0x0][0x358] ;  /* 0x00006b00ff0a77ac */ /* 0x000e240008000a00 */
[----:B0-----:R0:W2:Y:S05]  /*0030*/  LDG.E R2, desc[UR10][R2.64] ;  /* 0x0000000a02027981 */ /* 0x0010aa000c1e1900 */
[----:B------:R-:W-:Y:S01]  /*0040*/  S2UR UR4, SR_CTAID.Y ;  /* 0x00000000000479c3 */ /* 0x000fe20000002600 */
[----:B------:R-:W1:Y:S01]  /*0050*/  LDCU UR12, c[0x0][0x360] ;  /* 0x00006c00ff0c77ac */ /* 0x000e620008000800 */
[----:B------:R-:W3:Y:S01]  /*0060*/  S2R R0, SR_TID.Z ;  /* 0x0000000000007919 */ /* 0x000ee20000002300 */
[----:B------:R-:W3:Y:S01]  /*0070*/  LDCU UR13, c[0x0][0x364] ;  /* 0x00006c80ff0d77ac */ /* 0x000ee20008000800 */
[----:B------:R-:W3:Y:S04]  /*0080*/  S2R R5, SR_TID.Y ;  /* 0x0000000000057919 */ /* 0x000ee80000002200 */
[----:B------:R-:W4:Y:S01]  /*0090*/  S2UR UR9, SR_CTAID.X ;  /* 0x00000000000979c3 */ /* 0x000f220000002500 */
[----:B------:R-:W5:Y:S01]  /*00a0*/  LDCU UR5, c[0x0][0x368] ;  /* 0x00006d00ff0577ac */ /* 0x000f620008000800 */
[----:B0-----:R-:W0:Y:S01]  /*00b0*/  S2R R3, SR_TID.X ;  /* 0x0000000000037919 */ /* 0x001e220000002100 */
[----:B------:R-:W4:Y:S05]  /*00c0*/  LDCU UR6, c[0x0][0x370] ;  /* 0x00006e00ff0677ac */ /* 0x000f2a0008000800 */
[----:B------:R-:W1:Y:S01]  /*00d0*/  S2UR UR8, SR_CTAID.Z ;  /* 0x00000000000879c3 */ /* 0x000e620000002700 */
[----:B------:R-:W5:Y:S01]  /*00e0*/  LDCU UR7, c[0x0][0x374] ;  /* 0x00006e80ff0777ac */ /* 0x000f620008000800 */
[----:B----4-:R-:W-:-:S02]  /*00f0*/  UIMAD UR4, UR6, UR4, UR9 ;  /* 0x00000004060472a4 */ /* 0x010fc4000f8e0209 */
[----:B-----5:R-:W-:Y:S01]  /*0100*/  UIMAD UR6, UR6, UR7, URZ ;  /* 0x00000007060672a4 */ /* 0x020fe2000f8e02ff */
[----:B---3--:R-:W-:-:S03]  /*0110*/  IMAD R0, R0, UR13, R5 ;  /* 0x0000000d00007c24 */ /* 0x008fc6000f8e0205 */
[----:B-1----:R-:W-:Y:S02]  /*0120*/  UIMAD UR7, UR6, UR8, UR4 ;  /* 0x00000008060772a4 */ /* 0x002fe4000f8e0204 */
[----:B------:R-:W-:-:S04]  /*0130*/  UIMAD UR4, UR12, UR13, URZ ;  /* 0x0000000d0c0472a4 */ /* 0x000fc8000f8e02ff */
[----:B------:R-:W-:Y:S01]  /*0140*/  UIMAD UR5, UR4, UR5, URZ ;  /* 0x00000005040572a4 */ /* 0x000fe2000f8e02ff */
[----:B--2---:R-:W-:-:S13]  /*0150*/  ISETP.LE.AND P0, PT, R2, UR7, PT ;  /* 0x0000000702007c0c */ /* 0x004fda000bf03270 */
[----:B0-----:R-:W-:Y:S05]  /*0160*/  @P0 EXIT ;  /* 0x000000000000094d */ /* 0x001fea0003800000 */
[----:B------:R-:W-:Y:S02]  /*0170*/  IMAD R0, R0, UR12, R3 ;  /* 0x0000000c00007c24 */ /* 0x000fe4000f8e0203 */
[----:B------:R-:W-:-:S07]  /*0180*/  IMAD.MOV.U32 R4, RZ, RZ, R2 ;  /* 0x000000ffff047224 */ /* 0x000fce00078e0002 */
.L_x_30:
[----:B01----:R-:W0:Y:S02]  /*0190*/  LDC.64 R2, c[0x0][0x398] ;  /* 0x0000e600ff027b82 */ /* 0x003e240000000a00 */
[----:B0-2---:R-:W2:Y:S02]  /*01a0*/  LDG.E R3, desc[UR10][R2.64] ;  /* 0x0000000a02037981 */ /* 0x005ea4000c1e1900 */
[----:B--2---:R-:W-:-:S13]  /*01b0*/  ISETP.GE.AND P0, PT, R3, 0x1, PT ;  /* 0x000000010300780c */ /* 0x004fda0003f06270 */
[----:B------:R-:W-:Y:S05]  /*01c0*/  @!P0 BRA `(.L_x_16) ;  /* 0x00000004008c8947 */ /* 0x000fea0003800000 */
[----:B------:R-:W-:Y:S01]  /*01d0*/  IMAD R2, R3, UR7, RZ ;  /* 0x0000000703027c24 */ /* 0x000fe2000f8e02ff */
[----:B------:R-:W-:-:S06]  /*01e0*/  UMOV UR4, URZ ;  /* 0x000000ff00047c82 */ /* 0x000fcc0008000000 */
.L_x_29:
[----:B0-----:R-:W0:Y:S01]  /*01f0*/  S2UR UR9, SR_CgaCtaId ;  /* 0x00000000000979c3 */ /* 0x001e220000008800 */
[----:B------:R-:W-:Y:S01]  /*0200*/  ISETP.GE.AND P0, PT, R0, R3, PT ;  /* 0x000000030000720c */ /* 0x000fe20003f06270 */
[----:B------:R-:W-:Y:S01]  /*0210*/  UMOV UR8, 0x400 ;  /* 0x0000040000087882 */ /* 0x000fe20000000000 */
[----:B------:R-:W-:Y:S01]  /*0220*/  BSSY.RECONVERGENT B0, `(.L_x_17) ;  /* 0x000002d000007945 */ /* 0x000fe20003800200 */
[----:B0-----:R-:W-:-:S09]  /*0230*/  ULEA UR8, UR9, UR8, 0x18 ;  /* 0x0000000809087291 */ /* 0x001fd2000f8ec0ff */
[----:B------:R-:W-:Y:S01]  /*0240*/  STS [UR8], RZ ;  /* 0x000000ffff007988 */ /* 0x000fe20008000808 */
[----:B--2---:R-:W-:Y:S05]  /*0250*/  @P0 BRA `(.L_x_18) ;  /* 0x0000000000a40947 */ /* 0x004fea0003800000 */
[----:B------:R-:W-:-:S07]  /*0260*/  MOV R3, R0 ;  /* 0x0000000000037202 */ /* 0x000fce0000000f00 */
.L_x_22:
[----:B------:R-:W0:Y:S01]  /*0270*/  LDC.64 R4, c[0x0][0x3a8] ;  /* 0x0000ea00ff047b82 */ /* 0x000e220000000a00 */
[----:B------:R-:W-:-:S04]  /*0280*/  IMAD.IADD R13, R2, 0x1, R3 ;  /* 0x00000001020d7824 */ /* 0x000fc800078e0203 */
[----:B0-----:R-:W-:-:S05]  /*0290*/  IMAD.WIDE R6, R13, 0x4, R4 ;  /* 0x000000040d067825 */ /* 0x001fca00078e0204 */
[----:B------:R-:W2:Y:S01]  /*02a0*/  LDG.E R4, desc[UR10][R6.64] ;  /* 0x0000000a06047981 */ /* 0x000ea2000c1e1900 */
[----:B------:R-:W-:Y:S01]  /*02b0*/  BSSY.RECONVERGENT B1, `(.L_x_19) ;  /* 0x000001e000017945 */ /* 0x000fe20003800200 */
[----:B--2---:R-:W-:-:S13]  /*02c0*/  ISETP.NE.AND P0, PT, R4, RZ, PT ;  /* 0x000000ff0400720c */ /* 0x004fda0003f05270 */
[----:B------:R-:W-:Y:S05]  /*02d0*/  @P0 BRA `(.L_x_20) ;  /* 0x00000000006c0947 */ /* 0x000fea0003800000 */
[----:B------:R-:W0:Y:S01]  /*02e0*/  LDC.64 R4, c[0x0][0x380] ;  /* 0x0000e000ff047b82 */ /* 0x000e220000000a00 */
[----:B------:R-:W-:-:S05]  /*02f0*/  HFMA2 R11, -RZ, RZ, 0, 5.9604644775390625e-08 ;  /* 0x00000001ff0b7431 */ /* 0x000fca00000001ff */
[----:B------:R1:W-:Y:S01]  /*0300*/  STG.E desc[UR10][R6.64], R11 ;  /* 0x0000000b06007986 */ /* 0x0003e2000c10190a */
[----:B0-----:R-:W-:-:S05]  /*0310*/  IMAD.WIDE.U32 R4, R3, 0x4, R4 ;  /* 0x0000000403047825 */ /* 0x001fca00078e0004 */
[----:B------:R-:W2:Y:S04]  /*0320*/  LDG.E R8, desc[UR10][R4.64] ;  /* 0x0000000a04087981 */ /* 0x000ea8000c1e1900 */
[----:B------:R-:W2:Y:S02]  /*0330*/  LDG.E R9, desc[UR10][R4.64+0x4] ;  /* 0x0000040a04097981 */ /* 0x000ea4000c1e1900 */
[----:B--2---:R-:W-:-:S13]  /*0340*/  ISETP.GE.AND P0, PT, R8, R9, PT ;  /* 0x000000090800720c */ /* 0x004fda0003f06270 */
[----:B-1----:R-:W-:Y:S05]  /*0350*/  @P0 BRA `(.L_x_20) ;  /* 0x00000000004c0947 */ /* 0x002fea0003800000 */
[----:B------:R-:W0:Y:S01]  /*0360*/  LDC.64 R6, c[0x0][0x3b0] ;  /* 0x0000ec00ff067b82 */ /* 0x000e220000000a00 */
[----:B------:R-:W-:Y:S02]  /*0370*/  IMAD.MOV.U32 R15, RZ, RZ, R8 ;  /* 0x000000ffff0f7224 */ /* 0x000fe400078e0008 */
[----:B0-----:R-:W-:-:S07]  /*0380*/  IMAD.WIDE R6, R13, 0x4, R6 ;  /* 0x000000040d067825 */ /* 0x001fce00078e0206 */
.L_x_21:
[----:B------:R-:W0:Y:S01]  /*0390*/  LDC.64 R10, c[0x0][0x388] ;  /* 0x0000e200ff0a7b82 */ /* 0x000e220000000a00 */
[----:B------:R-:W2:Y:S07]  /*03a0*/  LDG.E R14, desc[UR10][R6.64] ;  /* 0x0000000a060e7981 */ /* 0x000eae000c1e1900 */
[----:B------:R-:W1:Y:S08]  /*03b0*/  LDC.64 R8, c[0x0][0x390] ;  /* 0x0000e400ff087b82 */ /* 0x000e700000000a00 */
[----:B------:R-:W3:Y:S01]  /*03c0*/  LDC.64 R12, c[0x0][0x3b8] ;  /* 0x0000ee00ff0c7b82 */ /* 0x000ee20000000a00 */
[----:B0-----:R-:W-:-:S06]  /*03d0*/  IMAD.WIDE R10, R15, 0x4, R10 ;  /* 0x000000040f0a7825 */ /* 0x001fcc00078e020a */
[----:B------:R-:W4:Y:S01]  /*03e0*/  LDG.E R11, desc[UR10][R10.64] ;  /* 0x0000000a0a0b7981 */ /* 0x000f22000c1e1900 */
[----:B-1----:R-:W-:-:S06]  /*03f0*/  IMAD.WIDE R8, R15, 0x4, R8 ;  /* 0x000000040f087825 */ /* 0x002fcc00078e0208 */
[----:B------:R-:W2:Y:S01]  /*0400*/  LDG.E R9, desc[UR10][R8.64] ;  /* 0x0000000a08097981 */ /* 0x000ea2000c1e1900 */
[----:B----4-:R-:W-:-:S05]  /*0410*/  IADD3 R17, PT, PT, R2, R11, RZ ;  /* 0x0000000b02117210 */ /* 0x010fca0007ffe0ff */
[----:B---3--:R-:W-:-:S04]  /*0420*/  IMAD.WIDE R12, R17, 0x4, R12 ;  /* 0x00000004110c7825 */ /* 0x008fc800078e020c */
[----:B--2---:R-:W-:-:S05]  /*0430*/  IMAD.IADD R19, R14, 0x1, R9 ;  /* 0x000000010e137824 */ /* 0x004fca00078e0209 */
[----:B------:R0:W-:Y:S04]  /*0440*/  REDG.E.MIN.S32.STRONG.GPU desc[UR10][R12.64], R19 ;  /* 0x000000130c00798e */ /* 0x0001e8000c92e30a */
[----:B------:R-:W2:Y:S01]  /*0450*/  LDG.E R14, desc[UR10][R4.64+0x4] ;  /* 0x0000040a040e7981 */ /* 0x000ea2000c1e1900 */
[----:B------:R-:W-:-:S04]  /*0460*/  IADD3 R15, PT, PT, R15, 0x1, RZ ;  /* 0x000000010f0f7810 */ /* 0x000fc80007ffe0ff */
[----:B--2---:R-:W-:-:S13]  /*0470*/  ISETP.GE.AND P0, PT, R15, R14, PT ;  /* 0x0000000e0f00720c */ /* 0x004fda0003f06270 */
[----:B0-----:R-:W-:Y:S05]  /*0480*/  @!P0 BRA `(.L_x_21) ;  /* 0xfffffffc00c08947 */ /* 0x001fea000383ffff */
.L_x_20:
[----:B------:R-:W-:Y:S05]  /*0490*/  BSYNC.RECONVERGENT B1 ;  /* 0x0000000000017941 */ /* 0x000fea0003800200 */
.L_x_19:
[----:B------:R-:W0:Y:S02]  /*04a0*/  LDC.64 R4, c[0x0][0x398] ;  /* 0x0000e600ff047b82 */ /* 0x000e240000000a00 */
[----:B0-----:R-:W2:Y:S01]  /*04b0*/  LDG.E R4, desc[UR10][R4.64] ;  /* 0x0000000a04047981 */ /* 0x001ea2000c1e1900 */
[----:B------:R-:W-:-:S05]  /*04c0*/  VIADD R3, R3, UR5 ;  /* 0x0000000503037c36 */ /* 0x000fca0008000000 */
[----:B--2---:R-:W-:-:S13]  /*04d0*/  ISETP.GE.AND P0, PT, R3, R4, PT ;  /* 0x000000040300720c */ /* 0x004fda0003f06270 */
[----:B------:R-:W-:Y:S05]  /*04e0*/  @!P0 BRA `(.L_x_22) ;  /* 0xfffffffc00608947 */ /* 0x000fea000383ffff */
.L_x_18:
[----:B------:R-:W-:Y:S05]  /*04f0*/  BSYNC.RECONVERGENT B0 ;  /* 0x0000000000007941 */ /* 0x000fea0003800200 */
.L_x_17:
[----:B------:R-:W0:Y:S08]  /*0500*/  LDC.64 R4, c[0x0][0x398] ;  /* 0x0000e600ff047b82 */ /* 0x000e300000000a00 */
[----:B------:R-:W-:Y:S06]  /*0510*/  BAR.SYNC.DEFER_BLOCKING 0x0 ;  /* 0x0000000000007b1d */ /* 0x000fec0000010000 */
[----:B0-----:R-:W2:Y:S01]  /*0520*/  LDG.E R3, desc[UR10][R4.64] ;  /* 0x0000000a04037981 */ /* 0x001ea2000c1e1900 */
[----:B------:R-:W-:Y:S01]  /*0530*/  BSSY.RECONVERGENT B0, `(.L_x_23) ;  /* 0x000001d000007945 */ /* 0x000fe20003800200 */
[----:B--2---:R-:W-:-:S13]  /*0540*/  ISETP.GE.AND P0, PT, R0, R3, PT ;  /* 0x000000030000720c */ /* 0x004fda0003f06270 */
[----:B------:R-:W-:Y:S05]  /*0550*/  @P0 BRA `(.L_x_24) ;  /* 0x0000000000680947 */ /* 0x000fea0003800000 */
[----:B------:R-:W0:Y:S01]  /*0560*/  LDC.64 R8, c[0x0][0x3a8] ;  /* 0x0000ea00ff087b82 */ /* 0x000e220000000a00 */
[----:B------:R-:W-:-:S07]  /*0570*/  MOV R16, R0 ;  /* 0x0000000000107202 */ /* 0x000fce0000000f00 */
[----:B------:R-:W1:Y:S08]  /*0580*/  LDC.64 R6, c[0x0][0x3b0] ;  /* 0x0000ec00ff067b82 */ /* 0x000e700000000a00 */
[----:B------:R-:W2:Y:S02]  /*0590*/  LDC.64 R4, c[0x0][0x3b8] ;  /* 0x0000ee00ff047b82 */ /* 0x000ea40000000a00 */
.L_x_27:
[----:B--2---:R-:W-:-:S04]  /*05a0*/  IMAD.IADD R17, R2, 0x1, R16 ;  /* 0x0000000102117824 */ /* 0x004fc800078e0210 */
[----:B--2---:R-:W-:-:S04]  /*05b0*/  IMAD.WIDE R10, R17, 0x4, R4 ;  /* 0x00000004110a7825 */ /* 0x004fc800078e0204 */
[----:B-1----:R-:W-:Y:S01]  /*05c0*/  IMAD.WIDE R12, R17, 0x4, R6 ;  /* 0x00000004110c7825 */ /* 0x002fe200078e0206 */
[----:B------:R-:W2:Y:S04]  /*05d0*/  LDG.E R19, desc[UR10][R10.64] ;  /* 0x0000000a0a137981 */ /* 0x000ea8000c1e1900 */
[----:B------:R-:W2:Y:S01]  /*05e0*/  LDG.E R14, desc[UR10][R12.64] ;  /* 0x0000000a0c0e7981 */ /* 0x000ea2000c1e1900 */
[----:B------:R-:W-:Y:S01]  /*05f0*/  BSSY.RECONVERGENT B1, `(.L_x_25) ;  /* 0x000000e000017945 */ /* 0x000fe20003800200 */
[----:B------:R-:W-:Y:S02]  /*0600*/  IADD3 R16, PT, PT, R16, UR5, RZ ;  /* 0x0000000510107c10 */ /* 0x000fe4000fffe0ff */
[----:B--2---:R-:W-:-:S13]  /*0610*/  ISETP.GE.AND P0, PT, R19, R14, PT ;  /* 0x0000000e1300720c */ /* 0x004fda0003f06270 */
[----:B------:R-:W-:Y:S05]  /*0620*/  @P0 BRA `(.L_x_26) ;  /* 0x0000000000280947 */ /* 0x000fea0003800000 */
[----:B------:R-:W1:Y:S01]  /*0630*/  LDC.64 R14, c[0x0][0x398] ;  /* 0x0000e600ff0e7b82 */ /* 0x000e620000000a00 */
[----:B0-----:R-:W-:Y:S01]  /*0640*/  IMAD.WIDE R10, R17, 0x4, R8 ;  /* 0x00000004110a7825 */ /* 0x001fe200078e0208 */
[----:B------:R2:W-:Y:S04]  /*0650*/  STG.E desc[UR10][R12.64], R19 ;  /* 0x000000130c007986 */ /* 0x0005e8000c10190a */
[----:B------:R2:W-:Y:S04]  /*0660*/  STG.E desc[UR10][R10.64], RZ ;  /* 0x000000ff0a007986 */ /* 0x0005e8000c10190a */
[----:B-1----:R2:W5:Y:S01]  /*0670*/  LDG.E R3, desc[UR10][R14.64] ;  /* 0x0000000a0e037981 */ /* 0x002562000c1e1900 */
[----:B------:R-:W0:Y:S01]  /*0680*/  S2UR UR9, SR_CgaCtaId ;  /* 0x00000000000979c3 */ /* 0x000e220000008800 */
[----:B------:R-:W-:Y:S01]  /*0690*/  UMOV UR8, 0x400 ;  /* 0x0000040000087882 */ /* 0x000fe20000000000 */
[----:B------:R-:W-:Y:S01]  /*06a0*/  IMAD.MOV.U32 R17, RZ, RZ, 0x1 ;  /* 0x00000001ff117424 */ /* 0x000fe200078e00ff */
[----:B0-----:R-:W-:-:S09]  /*06b0*/  ULEA UR8, UR9, UR8, 0x18 ;  /* 0x0000000809087291 */ /* 0x001fd2000f8ec0ff */
[----:B------:R2:W-:Y:S03]  /*06c0*/  STS [UR8], R17 ;  /* 0x00000011ff007988 */ /* 0x0005e60008000808 */
.L_x_26:
[----:B------:R-:W-:Y:S05]  /*06d0*/  BSYNC.RECONVERGENT B1 ;  /* 0x0000000000017941 */ /* 0x000fea0003800200 */
.L_x_25:
[----:B-----5:R-:W-:-:S13]  /*06e0*/  ISETP.GE.AND P0, PT, R16, R3, PT ;  /* 0x000000031000720c */ /* 0x020fda0003f06270 */
[----:B------:R-:W-:Y:S05]  /*06f0*/  @!P0 BRA `(.L_x_27) ;  /* 0xfffffffc00a88947 */ /* 0x000fea000383ffff */
.L_x_24:
[----:B------:R-:W-:Y:S05]  /*0700*/  BSYNC.RECONVERGENT B0 ;  /* 0x0000000000007941 */ /* 0x000fea0003800200 */
.L_x_23:
[----:B------:R-:W1:Y:S08]  /*0710*/  S2UR UR9, SR_CgaCtaId ;  /* 0x00000000000979c3 */ /* 0x000e700000008800 */
[----:B------:R-:W-:Y:S06]  /*0720*/  BAR.SYNC.DEFER_BLOCKING 0x0 ;  /* 0x0000000000007b1d */ /* 0x000fec0000010000 */
[----:B------:R-:W-:-:S02]  /*0730*/  UMOV UR8, 0x400 ;  /* 0x0000040000087882 */ /* 0x000fc40000000000 */
[----:B-1----:R-:W-:-:S09]  /*0740*/  ULEA UR8, UR9, UR8, 0x18 ;  /* 0x0000000809087291 */ /* 0x002fd2000f8ec0ff */
[----:B------:R-:W1:Y:S02]  /*0750*/  LDS R3, [UR8] ;  /* 0x00000008ff037984 */ /* 0x000e640008000800 */
[----:B-1----:R-:W-:-:S13]  /*0760*/  ISETP.NE.AND P0, PT, R3, RZ, PT ;  /* 0x000000ff0300720c */ /* 0x002fda0003f05270 */
[----:B------:R-:W-:Y:S05]  /*0770*/  @!P0 BRA `(.L_x_28) ;  /* 0x0000000000188947 */ /* 0x000fea0003800000 */
[----:B------:R-:W1:Y:S08]  /*0780*/  LDC.64 R4, c[0x0][0x398] ;  /* 0x0000e600ff047b82 */ /* 0x000e700000000a00 */
[----:B------:R-:W-:Y:S06]  /*0790*/  BAR.SYNC.DEFER_BLOCKING 0x0 ;  /* 0x0000000000007b1d */ /* 0x000fec0000010000 */
[----:B-1----:R-:W3:Y:S01]  /*07a0*/  LDG.E R3, desc[UR10][R4.64] ;  /* 0x0000000a04037981 */ /* 0x002ee2000c1e1900 */
[----:B------:R-:W-:-:S06]  /*07b0*/  UIADD3 UR4, UPT, UPT, UR4, 0x1, URZ ;  /* 0x0000000104047890 */ /* 0x000fcc000fffe0ff */
[----:B---3--:R-:W-:-:S13]  /*07c0*/  ISETP.LE.AND P0, PT, R3, UR4, PT ;  /* 0x0000000403007c0c */ /* 0x008fda000bf03270 */
[----:B------:R-:W-:Y:S05]  /*07d0*/  @!P0 BRA `(.L_x_29) ;  /* 0xfffffff800848947 */ /* 0x000fea000383ffff */
.L_x_28:
[----:B------:R-:W1:Y:S02]  /*07e0*/  LDC.64 R2, c[0x0][0x3a0] ;  /* 0x0000e800ff027b82 */ /* 0x000e640000000a00 */
[----:B-1----:R1:W5:Y:S02]  /*07f0*/  LDG.E R4, desc[UR10][R2.64] ;  /* 0x0000000a02047981 */ /* 0x002364000c1e1900 */
.L_x_16:
[----:B------:R-:W-:-:S06]  /*0800*/  UIADD3 UR7, UPT, UPT, UR6, UR7, URZ ;  /* 0x0000000706077290 */ /* 0x000fcc000fffe0ff */
[----:B-----5:R-:W-:-:S13]  /*0810*/  ISETP.LE.AND P0, PT, R4, UR7, PT ;  /* 0x0000000704007c0c */ /* 0x020fda000bf03270 */
[----:B------:R-:W-:Y:S05]  /*0820*/  @!P0 BRA `(.L_x_30) ;  /* 0xfffffff800588947 */ /* 0x000fea000383ffff */
[----:B------:R-:W-:Y:S05]  /*0830*/  EXIT ;  /* 0x000000000000794d */ /* 0x000fea0003800000 */
.L_x_31:
        /* <DEDUP_REMOVED lines=12> */
.L_x_33:


//--------------------- .nv.shared.reserved.0     --------------------------
	.section	.nv.shared.reserved.0,"aw",@nobits
	.weak		__nv_reservedSMEM_offset_0_alias
	.size		__nv_reservedSMEM_offset_0_alias, 0, 64
	.other		__nv_reservedSMEM_offset_0_alias,@"STO_CUDA_RESERVED_SHARED STV_DEFAULT"
__nv_reservedSMEM_offset_0_alias:
	.zero		0
	.zero		64


//--------------------- .nv.shared._Z8dijkstraPiS_S_S_S_S_S_S_ --------------------------
	.section	.nv.shared._Z8dijkstraPiS_S_S_S_S_S_S_,"aw",@nobits
	.sectionflags	@""
	.align	4
.nv.shared._Z8dijkstraPiS_S_S_S_S_S_S_:
	.zero		1028


//--------------------- .nv.constant0._Z6dividePiS_S_S_S_S_S_S_S_S_ --------------------------
	.section	.nv.constant0._Z6dividePiS_S_S_S_S_S_S_S_S_,"a",@progbits
	.sectionflags	@""
	.align	4
.nv.constant0._Z6dividePiS_S_S_S_S_S_S_S_S_:
	.zero		976


//--------------------- .nv.constant0._Z8dijkstraPiS_S_S_S_S_S_S_ --------------------------
	.section	.nv.constant0._Z8dijkstraPiS_S_S_S_S_S_S_,"a",@progbits
	.sectionflags	@""
	.align	4
.nv.constant0._Z8dijkstraPiS_S_S_S_S_S_S_:
	.zero		960


//--------------------- SYMBOLS --------------------------

	.type		.nv.reservedSmem.offset0,@object
	.size		.nv.reservedSmem.offset0,0x4
	.type		.nv.reservedSmem.cap,@object
	.size		.nv.reservedSmem.cap,0x4
